def attn_fwd(
    Q,
    K,
    V,
    Out,
    Lse,
    sm_scale,
    stride_qz,
    stride_qh,
    stride_qm,
    stride_qk,
    stride_kz,
    stride_kh,
    stride_kn,
    stride_kk,
    stride_vz,
    stride_vh,
    stride_vn,
    stride_vk,
    stride_oz,
    stride_oh,
    stride_om,
    stride_ok,
    seqlen_q,
    seqlen_k,
    BLOCK_M: tl.constexpr,
    BLOCK_N: tl.constexpr,
    HEAD_DIM: tl.constexpr,
    CAUSAL: tl.constexpr,
):
    start_m = tl.program_id(0)
    off_hz = tl.program_id(1)
    q_off = off_hz * stride_qh
    k_off = off_hz * stride_kh
    v_off = off_hz * stride_vh
    offs_m = start_m * BLOCK_M + tl.arange(0, BLOCK_M)
    offs_d = tl.arange(0, HEAD_DIM)
    offs_n = tl.arange(0, BLOCK_N)
    q_ptrs = Q + q_off + offs_m[:, None] * stride_qm + offs_d[None, :] * stride_qk
    k_ptrs = K + k_off + offs_d[:, None] * stride_kk + offs_n[None, :] * stride_kn
    v_ptrs = V + v_off + offs_n[:, None] * stride_vn + offs_d[None, :] * stride_vk
    m_i = tl.full([BLOCK_M], float("-inf"), dtype=tl.float32)
    l_i = tl.zeros([BLOCK_M], dtype=tl.float32) + 1.0
    acc = tl.zeros([BLOCK_M, HEAD_DIM], dtype=tl.float32)
    q = tl.load(q_ptrs)
    acc, l_i, m_i = _attn_fwd_inner(
        acc,
        l_i,
        m_i,
        q,
        k_ptrs,
        v_ptrs,
        sm_scale,
        stride_kn,
        stride_vn,
        start_m,
        seqlen_k,
        BLOCK_M,
        BLOCK_N,
        HEAD_DIM,
        CAUSAL,
    )
    acc = acc / l_i[:, None]
    lse = m_i + tl.math.log2(l_i) / 1.4426950408889634
    o_ptrs = (
        Out
        + off_hz * stride_oh
        + offs_m[:, None] * stride_om
        + offs_d[None, :] * stride_ok
    )
    tl.store(o_ptrs, acc.to(Out.dtype.element_ty))
    tl.store(Lse + off_hz * seqlen_q + offs_m, lse)

# config = {"BLOCK_M": 64, "BLOCK_N": 64, "HEAD_DIM": 64, "arch": "sm_90", "causal": false, "dtype": "fp16", "num_stages": 2, "num_warps": 8}
# arch = sm_90


// ===== COMPILED SASS (sm_90a) =====

	.target	sm_90a

	.elftype	@"ET_EXEC"


//--------------------- .note.nv.tkinfo           --------------------------
	.section	.note.nv.tkinfo,"",@"SHT_NOTE"
	.sectionflags	@"SHF_NOTE_NV_TKINFO"
	.tkinfo
        /*0018*/ 	.word	0x00000002
        /*0030*/ 	.string	""
        /*0030*/ 	.string	"ptxas"
        /*0030*/ 	.string	"Cuda compilation tools, release 13.0, V13.0.88"
        /*0030*/ 	.string	"Build cuda_13.0.r13.0/compiler.36424714_0"
        /*0030*/ 	.string	"-v  -suppress-debug-info  -lineinfo  -arch sm_90a "



//--------------------- .note.nv.cuinfo           --------------------------
	.section	.note.nv.cuinfo,"",@"SHT_NOTE"
	.sectionflags	@"SHF_NOTE_NV_CUINFO"
        /*0018*/ 	.short	0x0002
        /*001a*/ 	.short	0x005a
        /*001c*/ 	.short	0x0082
	.zero		2


//--------------------- .nv.info                  --------------------------
	.section	.nv.info,"",@"SHT_CUDA_INFO"
	.align	4


	//----- nvinfo : EIATTR_REGCOUNT
	.align		4
        /*0000*/ 	.byte	0x04, 0x2f
        /*0002*/ 	.short	(.L_2 - .L_1)
	.align		4
.L_1:
        /*0004*/ 	.word	index@(attn_fwd)
        /*0008*/ 	.word	0x000000aa


	//----- nvinfo : EIATTR_FRAME_SIZE
	.align		4
.L_2:
        /*000c*/ 	.byte	0x04, 0x11
        /*000e*/ 	.short	(.L_4 - .L_3)
	.align		4
.L_3:
        /*0010*/ 	.word	index@(attn_fwd)
        /*0014*/ 	.word	0x00000000


	//----- nvinfo : EIATTR_MIN_STACK_SIZE
	.align		4
.L_4:
        /*0018*/ 	.byte	0x04, 0x12
        /*001a*/ 	.short	(.L_6 - .L_5)
	.align		4
.L_5:
        /*001c*/ 	.word	index@(attn_fwd)
        /*0020*/ 	.word	0x00000000
.L_6:


//--------------------- .nv.compat                --------------------------
	.section	.nv.compat,"",@"SHT_CUDA_COMPAT_INFO"
	.align	4
        /*0000*/ 	.byte	0x02, 0x09, 0x01, 0x00, 0x02, 0x02, 0x04, 0x00, 0x02, 0x05, 0x05, 0x00, 0x03, 0x07, 0x01, 0x01
        /*0010*/ 	.byte	0x02, 0x03, 0x00, 0x00, 0x02, 0x06, 0x01, 0x00, 0x04, 0x0b, 0x08, 0x00, 0x00, 0x00, 0x00, 0x00
        /*0020*/ 	.byte	0x00, 0x00, 0x00, 0x00


//--------------------- .nv.info.attn_fwd         --------------------------
	.section	.nv.info.attn_fwd,"",@"SHT_CUDA_INFO"
	.sectionflags	@""
	.align	4


	//----- nvinfo : EIATTR_CUDA_API_VERSION
	.align		4
        /*0000*/ 	.byte	0x04, 0x37
        /*0002*/ 	.short	(.L_8 - .L_7)
.L_7:
        /*0004*/ 	.word	0x00000082


	//----- nvinfo : EIATTR_KPARAM_INFO
	.align		4
.L_8:
        /*0008*/ 	.byte	0x04, 0x17
        /*000a*/ 	.short	(.L_10 - .L_9)
.L_9:
        /*000c*/ 	.word	0x00000000
        /*0010*/ 	.short	0x0019
        /*0012*/ 	.short	0x0080
        /*0014*/ 	.byte	0x00, 0xf4, 0x21, 0x00


	//----- nvinfo : EIATTR_KPARAM_INFO
	.align		4
.L_10:
        /*0018*/ 	.byte	0x04, 0x17
        /*001a*/ 	.short	(.L_12 - .L_11)
.L_11:
        /*001c*/ 	.word	0x00000000
        /*0020*/ 	.short	0x0018
        /*0022*/ 	.short	0x0078
        /*0024*/ 	.byte	0x00, 0xf4, 0x21, 0x00


	//----- nvinfo : EIATTR_KPARAM_INFO
	.align		4
.L_12:
        /*0028*/ 	.byte	0x04, 0x17
        /*002a*/ 	.short	(.L_14 - .L_13)
.L_13:
        /*002c*/ 	.word	0x00000000
        /*0030*/ 	.short	0x0017
        /*0032*/ 	.short	0x0070
        /*0034*/ 	.byte	0x00, 0xf0, 0x11, 0x00


	//----- nvinfo : EIATTR_KPARAM_INFO
	.align		4
.L_14:
        /*0038*/ 	.byte	0x04, 0x17
        /*003a*/ 	.short	(.L_16 - .L_15)
.L_15:
        /*003c*/ 	.word	0x00000000
        /*0040*/ 	.short	0x0016
        /*0042*/ 	.short	0x006c
        /*0044*/ 	.byte	0x00, 0xf0, 0x11, 0x00


	//----- nvinfo : EIATTR_KPARAM_INFO
	.align		4
.L_16:
        /*0048*/ 	.byte	0x04, 0x17
        /*004a*/ 	.short	(.L_18 - .L_17)
.L_17:
        /*004c*/ 	.word	0x00000000
        /*0050*/ 	.short	0x0015
        /*0052*/ 	.short	0x0068
        /*0054*/ 	.byte	0x00, 0xf0, 0x11, 0x00


	//----- nvinfo : EIATTR_KPARAM_INFO
	.align		4
.L_18:
        /*0058*/ 	.byte	0x04, 0x17
        /*005a*/ 	.short	(.L_20 - .L_19)
.L_19:
        /*005c*/ 	.word	0x00000000
        /*0060*/ 	.short	0x0014
        /*0062*/ 	.short	0x0064
        /*0064*/ 	.byte	0x00, 0xf0, 0x11, 0x00


	//----- nvinfo : EIATTR_KPARAM_INFO
	.align		4
.L_20:
        /*0068*/ 	.byte	0x04, 0x17
        /*006a*/ 	.short	(.L_22 - .L_21)
.L_21:
        /*006c*/ 	.word	0x00000000
        /*0070*/ 	.short	0x0013
        /*0072*/ 	.short	0x0060
        /*0074*/ 	.byte	0x00, 0xf0, 0x11, 0x00


	//----- nvinfo : EIATTR_KPARAM_INFO
	.align		4
.L_22:
        /*0078*/ 	.byte	0x04, 0x17
        /*007a*/ 	.short	(.L_24 - .L_23)
.L_23:
        /*007c*/ 	.word	0x00000000
        /*0080*/ 	.short	0x0012
        /*0082*/ 	.short	0x005c
        /*0084*/ 	.byte	0x00, 0xf0, 0x11, 0x00


	//----- nvinfo : EIATTR_KPARAM_INFO
	.align		4
.L_24:
        /*0088*/ 	.byte	0x04, 0x17
        /*008a*/ 	.short	(.L_26 - .L_25)
.L_25:
        /*008c*/ 	.word	0x00000000
        /*0090*/ 	.short	0x0011
        /*0092*/ 	.short	0x0058
        /*0094*/ 	.byte	0x00, 0xf0, 0x11, 0x00


	//----- nvinfo : EIATTR_KPARAM_INFO
	.align		4
.L_26:
        /*0098*/ 	.byte	0x04, 0x17
        /*009a*/ 	.short	(.L_28 - .L_27)
.L_27:
        /*009c*/ 	.word	0x00000000
        /*00a0*/ 	.short	0x0010
        /*00a2*/ 	.short	0x0054
        /*00a4*/ 	.byte	0x00, 0xf0, 0x11, 0x00


	//----- nvinfo : EIATTR_KPARAM_INFO
	.align		4
.L_28:
        /*00a8*/ 	.byte	0x04, 0x17
        /*00aa*/ 	.short	(.L_30 - .L_29)
.L_29:
        /*00ac*/ 	.word	0x00000000
        /*00b0*/ 	.short	0x000f
        /*00b2*/ 	.short	0x0050
        /*00b4*/ 	.byte	0x00, 0xf0, 0x11, 0x00


	//----- nvinfo : EIATTR_KPARAM_INFO
	.align		4
.L_30:
        /*00b8*/ 	.byte	0x04, 0x17
        /*00ba*/ 	.short	(.L_32 - .L_31)
.L_31:
        /*00bc*/ 	.word	0x00000000
        /*00c0*/ 	.short	0x000e
        /*00c2*/ 	.short	0x004c
        /*00c4*/ 	.byte	0x00, 0xf0, 0x11, 0x00


	//----- nvinfo : EIATTR_KPARAM_INFO
	.align		4
.L_32:
        /*00c8*/ 	.byte	0x04, 0x17
        /*00ca*/ 	.short	(.L_34 - .L_33)
.L_33:
        /*00cc*/ 	.word	0x00000000
        /*00d0*/ 	.short	0x000d
        /*00d2*/ 	.short	0x0048
        /*00d4*/ 	.byte	0x00, 0xf0, 0x11, 0x00


	//----- nvinfo : EIATTR_KPARAM_INFO
	.align		4
.L_34:
        /*00d8*/ 	.byte	0x04, 0x17
        /*00da*/ 	.short	(.L_36 - .L_35)
.L_35:
        /*00dc*/ 	.word	0x00000000
        /*00e0*/ 	.short	0x000c
        /*00e2*/ 	.short	0x0044
        /*00e4*/ 	.byte	0x00, 0xf0, 0x11, 0x00


	//----- nvinfo : EIATTR_KPARAM_INFO
	.align		4
.L_36:
        /*00e8*/ 	.byte	0x04, 0x17
        /*00ea*/ 	.short	(.L_38 - .L_37)
.L_37:
        /*00ec*/ 	.word	0x00000000
        /*00f0*/ 	.short	0x000b
        /*00f2*/ 	.short	0x0040
        /*00f4*/ 	.byte	0x00, 0xf0, 0x11, 0x00


	//----- nvinfo : EIATTR_KPARAM_INFO
	.align		4
.L_38:
        /*00f8*/ 	.byte	0x04, 0x17
        /*00fa*/ 	.short	(.L_40 - .L_39)
.L_39:
        /*00fc*/ 	.word	0x00000000
        /*0100*/ 	.short	0x000a
        /*0102*/ 	.short	0x003c
        /*0104*/ 	.byte	0x00, 0xf0, 0x11, 0x00


	//----- nvinfo : EIATTR_KPARAM_INFO
	.align		4
.L_40:
        /*0108*/ 	.byte	0x04, 0x17
        /*010a*/ 	.short	(.L_42 - .L_41)
.L_41:
        /*010c*/ 	.word	0x00000000
        /*0110*/ 	.short	0x0009
        /*0112*/ 	.short	0x0038
        /*0114*/ 	.byte	0x00, 0xf0, 0x11, 0x00


	//----- nvinfo : EIATTR_KPARAM_INFO
	.align		4
.L_42:
        /*0118*/ 	.byte	0x04, 0x17
        /*011a*/ 	.short	(.L_44 - .L_43)
.L_43:
        /*011c*/ 	.word	0x00000000
        /*0120*/ 	.short	0x0008
        /*0122*/ 	.short	0x0034
        /*0124*/ 	.byte	0x00, 0xf0, 0x11, 0x00


	//----- nvinfo : EIATTR_KPARAM_INFO
	.align		4
.L_44:
        /*0128*/ 	.byte	0x04, 0x17
        /*012a*/ 	.short	(.L_46 - .L_45)
.L_45:
        /*012c*/ 	.word	0x00000000
        /*0130*/ 	.short	0x0007
        /*0132*/ 	.short	0x0030
        /*0134*/ 	.byte	0x00, 0xf0, 0x11, 0x00


	//----- nvinfo : EIATTR_KPARAM_INFO
	.align		4
.L_46:
        /*0138*/ 	.byte	0x04, 0x17
        /*013a*/ 	.short	(.L_48 - .L_47)
.L_47:
        /*013c*/ 	.word	0x00000000
        /*0140*/ 	.short	0x0006
        /*0142*/ 	.short	0x002c
        /*0144*/ 	.byte	0x00, 0xf0, 0x11, 0x00


	//----- nvinfo : EIATTR_KPARAM_INFO
	.align		4
.L_48:
        /*0148*/ 	.byte	0x04, 0x17
        /*014a*/ 	.short	(.L_50 - .L_49)
.L_49:
        /*014c*/ 	.word	0x00000000
        /*0150*/ 	.short	0x0005
        /*0152*/ 	.short	0x0028
        /*0154*/ 	.byte	0x00, 0xf0, 0x11, 0x00


	//----- nvinfo : EIATTR_KPARAM_INFO
	.align		4
.L_50:
        /*0158*/ 	.byte	0x04, 0x17
        /*015a*/ 	.short	(.L_52 - .L_51)
.L_51:
        /*015c*/ 	.word	0x00000000
        /*0160*/ 	.short	0x0004
        /*0162*/ 	.short	0x0020
        /*0164*/ 	.byte	0x00, 0xf4, 0x21, 0x00


	//----- nvinfo : EIATTR_KPARAM_INFO
	.align		4
.L_52:
        /*0168*/ 	.byte	0x04, 0x17
        /*016a*/ 	.short	(.L_54 - .L_53)
.L_53:
        /*016c*/ 	.word	0x00000000
        /*0170*/ 	.short	0x0003
        /*0172*/ 	.short	0x0018
        /*0174*/ 	.byte	0x00, 0xf4, 0x21, 0x00


	//----- nvinfo : EIATTR_KPARAM_INFO
	.align		4
.L_54:
        /*0178*/ 	.byte	0x04, 0x17
        /*017a*/ 	.short	(.L_56 - .L_55)
.L_55:
        /*017c*/ 	.word	0x00000000
        /*0180*/ 	.short	0x0002
        /*0182*/ 	.short	0x0010
        /*0184*/ 	.byte	0x00, 0xf4, 0x21, 0x00


	//----- nvinfo : EIATTR_KPARAM_INFO
	.align		4
.L_56:
        /*0188*/ 	.byte	0x04, 0x17
        /*018a*/ 	.short	(.L_58 - .L_57)
.L_57:
        /*018c*/ 	.word	0x00000000
        /*0190*/ 	.short	0x0001
        /*0192*/ 	.short	0x0008
        /*0194*/ 	.byte	0x00, 0xf4, 0x21, 0x00


	//----- nvinfo : EIATTR_KPARAM_INFO
	.align		4
.L_58:
        /*0198*/ 	.byte	0x04, 0x17
        /*019a*/ 	.short	(.L_60 - .L_59)
.L_59:
        /*019c*/ 	.word	0x00000000
        /*01a0*/ 	.short	0x0000
        /*01a2*/ 	.short	0x0000
        /*01a4*/ 	.byte	0x00, 0xf4, 0x21, 0x00


	//----- nvinfo : EIATTR_SPARSE_MMA_MASK
	.align		4
.L_60:
        /*01a8*/ 	.byte	0x03, 0x50
        /*01aa*/ 	.short	0x0000


	//----- nvinfo : EIATTR_MAXREG_COUNT
	.align		4
        /*01ac*/ 	.byte	0x03, 0x1b
        /*01ae*/ 	.short	0x00ff


	//----- nvinfo : EIATTR_NUM_BARRIERS
	.align		4
        /*01b0*/ 	.byte	0x02, 0x4c
        /*01b2*/ 	.byte	0x01
	.zero		1


	//----- nvinfo : EIATTR_MERCURY_ISA_VERSION
	.align		4
        /*01b4*/ 	.byte	0x03, 0x5f
        /*01b6*/ 	.short	0x0101


	//----- nvinfo : EIATTR_COOP_GROUP_MASK_REGIDS
	.align		4
        /*01b8*/ 	.byte	0x04, 0x29
        /*01ba*/ 	.short	(.L_62 - .L_61)


	//   ....[0]....
.L_61:
        /*01bc*/ 	.word	0xffffffff


	//   ....[1]....
        /*01c0*/ 	.word	0xffffffff


	//   ....[2]....
        /*01c4*/ 	.word	0xffffffff


	//   ....[3]....
        /*01c8*/ 	.word	0xffffffff


	//   ....[4]....
        /*01cc*/ 	.word	0xffffffff


	//   ....[5]....
        /*01d0*/ 	.word	0xffffffff


	//   ....[6]....
        /*01d4*/ 	.word	0xffffffff


	//   ....[7]....
        /*01d8*/ 	.word	0xffffffff


	//----- nvinfo : EIATTR_COOP_GROUP_INSTR_OFFSETS
	.align		4
.L_62:
        /*01dc*/ 	.byte	0x04, 0x28
        /*01de*/ 	.short	(.L_64 - .L_63)


	//   ....[0]....
.L_63:
        /*01e0*/ 	.word	0x00001b50


	//   ....[1]....
        /*01e4*/ 	.word	0x00001be0


	//   ....[2]....
        /*01e8*/ 	.word	0x00001de0


	//   ....[3]....
        /*01ec*/ 	.word	0x00001e40


	//   ....[4]....
        /*01f0*/ 	.word	0x00002a40


	//   ....[5]....
        /*01f4*/ 	.word	0x00002a50


	//   ....[6]....
        /*01f8*/ 	.word	0x00002a90


	//   ....[7]....
        /*01fc*/ 	.word	0x00002aa0


	//----- nvinfo : EIATTR_EXIT_INSTR_OFFSETS
	.align		4
.L_64:
        /*0200*/ 	.byte	0x04, 0x1c
        /*0202*/ 	.short	(.L_66 - .L_65)


	//   ....[0]....
.L_65:
        /*0204*/ 	.word	0x00003b70


	//   ....[1]....
        /*0208*/ 	.word	0x00003ba0


	//----- nvinfo : EIATTR_REQNTID
	.align		4
.L_66:
        /*020c*/ 	.byte	0x04, 0x10
        /*020e*/ 	.short	(.L_68 - .L_67)
.L_67:
        /*0210*/ 	.word	0x00000100
        /*0214*/ 	.word	0x00000001
        /*0218*/ 	.word	0x00000001


	//----- nvinfo : EIATTR_CBANK_PARAM_SIZE
	.align		4
.L_68:
        /*021c*/ 	.byte	0x03, 0x19
        /*021e*/ 	.short	0x0088


	//----- nvinfo : EIATTR_PARAM_CBANK
	.align		4
        /*0220*/ 	.byte	0x04, 0x0a
        /*0222*/ 	.short	(.L_70 - .L_69)
	.align		4
.L_69:
        /*0224*/ 	.word	index@(.nv.constant0.attn_fwd)
        /*0228*/ 	.short	0x0210
        /*022a*/ 	.short	0x0088


	//----- nvinfo : EIATTR_SW_WAR
	.align		4
.L_70:
        /*022c*/ 	.byte	0x04, 0x36
        /*022e*/ 	.short	(.L_72 - .L_71)
.L_71:
        /*0230*/ 	.word	0x00000008
.L_72:


//--------------------- .nv.callgraph             --------------------------
	.section	.nv.callgraph,"",@"SHT_CUDA_CALLGRAPH"
	.align	4
	.sectionentsize	8
	.align		4
        /*0000*/ 	.word	0x00000000
	.align		4
        /*0004*/ 	.word	0xffffffff
	.align		4
        /*0008*/ 	.word	0x00000000
	.align		4
        /*000c*/ 	.word	0xfffffffe
	.align		4
        /*0010*/ 	.word	0x00000000
	.align		4
        /*0014*/ 	.word	0xfffffffd
	.align		4
        /*0018*/ 	.word	0x00000000
	.align		4
        /*001c*/ 	.word	0xfffffffc


//--------------------- .nv.constant4             --------------------------
	.section	.nv.constant4,"a",@progbits
	.align	8
	.align		8
.nv.constant4:
        /*0000*/ 	.dword	_$_str


//--------------------- .text.attn_fwd            --------------------------
	.section	.text.attn_fwd,"ax",@progbits
	.align	128
        .global         attn_fwd
        .type           attn_fwd,@function
        .size           attn_fwd,(.L_x_3 - attn_fwd)
        .other          attn_fwd,@"STO_CUDA_ENTRY STV_DEFAULT"
attn_fwd:
.text.attn_fwd:
[----:B------:R-:W-:Y:S01]  /*0000*/  LDC R1, c[0x0][0x28] ;  /* 0x00000a00ff017b82 */ /* 0x000fe20000000800 */
[----:B------:R-:W0:Y:S07]  /*0010*/  S2R R0, SR_TID.X ;  /* 0x0000000000007919 */ /* 0x000e2e0000002100 */
[----:B------:R-:W1:Y:S01]  /*0020*/  LDC R34, c[0x0][0x248] ;  /* 0x00009200ff227b82 */ /* 0x000e620000000800 */
[----:B------:R-:W-:Y:S01]  /*0030*/  ULDC.64 UR4, c[0x0][0x240] ;  /* 0x0000900000047ab9 */ /* 0x000fe20000000a00 */
[----:B------:R-:W-:Y:S01]  /*0040*/  ULDC.64 UR40, c[0x0][0x208] ;  /* 0x0000820000287ab9 */ /* 0x000fe20000000a00 */
[----:B------:R-:W2:Y:S05]  /*0050*/  S2R R3, SR_CTAID.X ;  /* 0x0000000000037919 */ /* 0x000eaa0000002500 */
[----:B------:R-:W3:Y:S08]  /*0060*/  S2UR UR6, SR_CTAID.Y ;  /* 0x00000000000679c3 */ /* 0x000ef00000002600 */
[----:B------:R-:W4:Y:S08]  /*0070*/  LDC.64 R30, c[0x0][0x210] ;  /* 0x00008400ff1e7b82 */ /* 0x000f300000000a00 */
[----:B------:R-:W5:Y:S01]  /*0080*/  LDC R124, c[0x0][0x280] ;  /* 0x0000a000ff7c7b82 */ /* 0x000f620000000800 */
[----:B0-----:R-:W-:Y:S01]  /*0090*/  SHF.R.U32.HI R18, RZ, 0x6, R0 ;  /* 0x00000006ff127819 */ /* 0x001fe20000011600 */
[----:B---3--:R-:W-:Y:S01]  /*00a0*/  UIMAD UR4, UR6, UR4, URZ ;  /* 0x00000004060472a4 */ /* 0x008fe2000f8e023f */
[----:B------:R-:W-:-:S02]  /*00b0*/  LOP3.LUT R16, R0, 0x3f, RZ, 0xc0, !PT ;  /* 0x0000003f00107812 */ /* 0x000fc400078ec0ff */
[----:B------:R-:W-:Y:S01]  /*00c0*/  SGXT.U32 R18, R18, 0x2 ;  /* 0x000000021212781a */ /* 0x000fe20000000000 */
[----:B------:R-:W-:Y:S02]  /*00d0*/  USHF.L.U32 UR7, UR4, 0x1, URZ ;  /* 0x0000000104077899 */ /* 0x000fe4000800063f */
[----:B--2---:R-:W-:Y:S02]  /*00e0*/  IMAD R118, R3, 0x40, R16 ;  /* 0x0000004003767824 */ /* 0x004fe400078e0210 */
[----:B-1----:R-:W-:Y:S02]  /*00f0*/  IMAD R4, R18, R34, RZ ;  /* 0x0000002212047224 */ /* 0x002fe400078e02ff */
[----:B------:R-:W-:Y:S01]  /*0100*/  IMAD R2, R118, UR5, RZ ;  /* 0x0000000576027c24 */ /* 0x000fe2000f8e02ff */
[----:B------:R-:W-:Y:S02]  /*0110*/  UIMAD.WIDE UR4, UR4, 0x2, URZ ;  /* 0x00000002040478a5 */ /* 0x000fe4000f8e023f */
[----:B------:R-:W-:Y:S01]  /*0120*/  LEA R5, R34, R4, 0x2 ;  /* 0x0000000422057211 */ /* 0x000fe200078e10ff */
[----:B------:R-:W-:-:S02]  /*0130*/  IMAD.SHL.U32 R3, R2, 0x2, RZ ;  /* 0x0000000202037824 */ /* 0x000fc400078e00ff */
[----:B------:R-:W-:-:S03]  /*0140*/  IMAD.HI R2, R2, 0x2, RZ ;  /* 0x0000000202027827 */ /* 0x000fc600078e02ff */
[----:B----4-:R-:W-:Y:S01]  /*0150*/  IADD3 R30, P0, P1, R3, UR7, R30 ;  /* 0x00000007031e7c10 */ /* 0x010fe2000f91e01e */
[----:B------:R-:W-:-:S03]  /*0160*/  IMAD R7, R34, 0x4, R5 ;  /* 0x0000000422077824 */ /* 0x000fc600078e0205 */
[----:B------:R-:W-:Y:S01]  /*0170*/  IADD3.X R32, R2, UR5, R31, P0, P1 ;  /* 0x0000000502207c10 */ /* 0x000fe200087e241f */
[----:B------:R-:W-:Y:S01]  /*0180*/  IMAD R9, R34, 0x4, R7 ;  /* 0x0000000422097824 */ /* 0x000fe200078e0207 */
[-C--:B------:R-:W-:Y:S02]  /*0190*/  LEA R2, P0, R4, R30.reuse, 0x1 ;  /* 0x0000001e04027211 */ /* 0x080fe400078008ff */
[----:B------:R-:W-:Y:S02]  /*01a0*/  LEA R6, P1, R7, R30, 0x1 ;  /* 0x0000001e07067211 */ /* 0x000fe400078208ff */
[----:B------:R-:W-:Y:S02]  /*01b0*/  LEA R11, R34, R9, 0x2 ;  /* 0x00000009220b7211 */ /* 0x000fe400078e10ff */
[----:B------:R-:W-:Y:S02]  /*01c0*/  LEA.HI.X.SX32 R3, R4, R32, 0x1, P0 ;  /* 0x0000002004037211 */ /* 0x000fe400000f0eff */
[----:B------:R-:W-:Y:S01]  /*01d0*/  LEA R4, P0, R5, R30, 0x1 ;  /* 0x0000001e05047211 */ /* 0x000fe200078008ff */
[C---:B------:R-:W-:Y:S01]  /*01e0*/  IMAD R12, R34.reuse, 0x4, R11 ;  /* 0x00000004220c7824 */ /* 0x040fe200078e020b */
[-C--:B------:R-:W-:Y:S01]  /*01f0*/  LEA.HI.X.SX32 R7, R7, R32.reuse, 0x1, P1 ;  /* 0x0000002007077211 */ /* 0x080fe200008f0eff */
[----:B------:R0:W2:Y:S01]  /*0200*/  LDG.E.U16 R23, desc[UR40][R2.64] ;  /* 0x0000002802177981 */ /* 0x0000a2000c1e1500 */
[----:B------:R-:W-:Y:S01]  /*0210*/  LEA.HI.X.SX32 R5, R5, R32, 0x1, P0 ;  /* 0x0000002005057211 */ /* 0x000fe200000f0eff */
[----:B------:R-:W-:Y:S01]  /*0220*/  IMAD R13, R34, 0x4, R12 ;  /* 0x00000004220d7824 */ /* 0x000fe200078e020c */
[-C--:B------:R-:W-:Y:S01]  /*0230*/  LEA R8, P0, R9, R30.reuse, 0x1 ;  /* 0x0000001e09087211 */ /* 0x080fe200078008ff */
[----:B------:R1:W3:Y:S01]  /*0240*/  LDG.E.U16 R25, desc[UR40][R6.64] ;  /* 0x0000002806197981 */ /* 0x0002e2000c1e1500 */
[----:B------:R-:W-:-:S02]  /*0250*/  LEA R10, P1, R11, R30, 0x1 ;  /* 0x0000001e0b0a7211 */ /* 0x000fc400078208ff */
[----:B------:R-:W-:Y:S01]  /*0260*/  LEA R14, R34, R13, 0x2 ;  /* 0x0000000d220e7211 */ /* 0x000fe200078e10ff */
[----:B------:R4:W3:Y:S01]  /*0270*/  LDG.E.U16 R22, desc[UR40][R4.64] ;  /* 0x0000002804167981 */ /* 0x0008e2000c1e1500 */
[----:B------:R-:W-:-:S03]  /*0280*/  LEA.HI.X.SX32 R9, R9, R32, 0x1, P0 ;  /* 0x0000002009097211 */ /* 0x000fc600000f0eff */
[----:B------:R-:W-:Y:S01]  /*0290*/  IMAD R15, R34, 0x4, R14 ;  /* 0x00000004220f7824 */ /* 0x000fe200078e020e */
[----:B0-----:R-:W-:Y:S01]  /*02a0*/  LEA R2, P0, R12, R30, 0x1 ;  /* 0x0000001e0c027211 */ /* 0x001fe200078008ff */
[----:B------:R-:W3:Y:S02]  /*02b0*/  LDG.E.U16 R24, desc[UR40][R8.64] ;  /* 0x0000002808187981 */ /* 0x000ee4000c1e1500 */
[----:B------:R-:W-:Y:S01]  /*02c0*/  IMAD R17, R34, 0x4, R15 ;  /* 0x0000000422117824 */ /* 0x000fe200078e020f */
[----:B------:R-:W-:-:S04]  /*02d0*/  LEA.HI.X.SX32 R11, R11, R32, 0x1, P1 ;  /* 0x000000200b0b7211 */ /* 0x000fc800008f0eff */
[----:B------:R-:W-:Y:S01]  /*02e0*/  LEA R19, R34, R17, 0x2 ;  /* 0x0000001122137211 */ /* 0x000fe200078e10ff */
[----:B------:R0:W3:Y:S01]  /*02f0*/  LDG.E.U16 R27, desc[UR40][R10.64] ;  /* 0x000000280a1b7981 */ /* 0x0000e2000c1e1500 */
[----:B------:R-:W-:Y:S02]  /*0300*/  LEA.HI.X.SX32 R3, R12, R32, 0x1, P0 ;  /* 0x000000200c037211 */ /* 0x000fe400000f0eff */
[-C--:B-1----:R-:W-:Y:S01]  /*0310*/  LEA R6, P0, R13, R30.reuse, 0x1 ;  /* 0x0000001e0d067211 */ /* 0x082fe200078008ff */
[----:B------:R-:W-:Y:S01]  /*0320*/  IMAD R20, R34, 0x4, R19 ;  /* 0x0000000422147824 */ /* 0x000fe200078e0213 */
[----:B------:R-:W-:Y:S01]  /*0330*/  LEA R12, P1, R15, R30, 0x1 ;  /* 0x0000001e0f0c7211 */ /* 0x000fe200078208ff */
[----:B------:R1:W3:Y:S01]  /*0340*/  LDG.E.U16 R26, desc[UR40][R2.64] ;  /* 0x00000028021a7981 */ /* 0x0002e2000c1e1500 */
[----:B------:R-:W-:Y:S02]  /*0350*/  LEA.HI.X.SX32 R7, R13, R32, 0x1, P0 ;  /* 0x000000200d077211 */ /* 0x000fe400000f0eff */
[----:B----4-:R-:W-:Y:S01]  /*0360*/  LEA R4, P0, R14, R30, 0x1 ;  /* 0x0000001e0e047211 */ /* 0x010fe200078008ff */
[----:B0-----:R-:W-:Y:S01]  /*0370*/  IMAD R11, R34, 0x4, R20 ;  /* 0x00000004220b7824 */ /* 0x001fe200078e0214 */
[-C--:B------:R-:W-:Y:S01]  /*0380*/  LEA.HI.X.SX32 R13, R15, R32.reuse, 0x1, P1 ;  /* 0x000000200f0d7211 */ /* 0x080fe200008f0eff */
[----:B------:R-:W4:Y:S01]  /*0390*/  LDG.E.U16 R29, desc[UR40][R6.64] ;  /* 0x00000028061d7981 */ /* 0x000f22000c1e1500 */
[----:B------:R-:W-:-:S02]  /*03a0*/  LEA.HI.X.SX32 R5, R14, R32, 0x1, P0 ;  /* 0x000000200e057211 */ /* 0x000fc400000f0eff */
[----:B------:R-:W-:Y:S01]  /*03b0*/  LEA R21, R34, R11, 0x2 ;  /* 0x0000000b22157211 */ /* 0x000fe200078e10ff */
[----:B------:R-:W4:Y:S01]  /*03c0*/  LDG.E.U16 R31, desc[UR40][R12.64] ;  /* 0x000000280c1f7981 */ /* 0x000f22000c1e1500 */
[----:B------:R-:W-:-:S03]  /*03d0*/  LEA R8, P0, R19, R30, 0x1 ;  /* 0x0000001e13087211 */ /* 0x000fc600078008ff */
[C---:B-1----:R-:W-:Y:S01]  /*03e0*/  IMAD R3, R34.reuse, 0x4, R21 ;  /* 0x0000000422037824 */ /* 0x042fe200078e0215 */
[----:B------:R-:W-:Y:S01]  /*03f0*/  LEA.HI.X.SX32 R9, R19, R32, 0x1, P0 ;  /* 0x0000002013097211 */ /* 0x000fe200000f0eff */
[----:B------:R0:W4:Y:S01]  /*0400*/  LDG.E.U16 R28, desc[UR40][R4.64] ;  /* 0x00000028041c7981 */ /* 0x000122000c1e1500 */
[-C--:B------:R-:W-:Y:S02]  /*0410*/  LEA R10, P0, R11, R30.reuse, 0x1 ;  /* 0x0000001e0b0a7211 */ /* 0x080fe400078008ff */
[----:B------:R-:W-:Y:S02]  /*0420*/  LEA R14, P1, R3, R30, 0x1 ;  /* 0x0000001e030e7211 */ /* 0x000fe400078208ff */
[----:B------:R-:W-:Y:S01]  /*0430*/  LEA.HI.X.SX32 R11, R11, R32, 0x1, P0 ;  /* 0x000000200b0b7211 */ /* 0x000fe200000f0eff */
[----:B------:R-:W-:Y:S01]  /*0440*/  IMAD R19, R34, 0x4, R3 ;  /* 0x0000000422137824 */ /* 0x000fe200078e0203 */
[----:B------:R-:W-:Y:S01]  /*0450*/  LEA R2, P0, R17, R30, 0x1 ;  /* 0x0000001e11027211 */ /* 0x000fe200078008ff */
[----:B------:R1:W4:Y:S01]  /*0460*/  LDG.E.U16 R9, desc[UR40][R8.64] ;  /* 0x0000002808097981 */ /* 0x000322000c1e1500 */
[----:B------:R-:W-:-:S02]  /*0470*/  LEA.HI.X.SX32 R15, R3, R32, 0x1, P1 ;  /* 0x00000020030f7211 */ /* 0x000fc400008f0eff */
[----:B------:R-:W-:Y:S01]  /*0480*/  LEA.HI.X.SX32 R3, R17, R32, 0x1, P0 ;  /* 0x0000002011037211 */ /* 0x000fe200000f0eff */
[----:B------:R-:W4:Y:S01]  /*0490*/  LDG.E.U16 R11, desc[UR40][R10.64] ;  /* 0x000000280a0b7981 */ /* 0x000f22000c1e1500 */
[CC--:B0-----:R-:W-:Y:S02]  /*04a0*/  LEA R4, P0, R20.reuse, R30.reuse, 0x1 ;  /* 0x0000001e14047211 */ /* 0x0c1fe400078008ff */
[----:B------:R-:W-:Y:S01]  /*04b0*/  LEA R6, P1, R21, R30, 0x1 ;  /* 0x0000001e15067211 */ /* 0x000fe200078208ff */
[----:B------:R-:W4:Y:S01]  /*04c0*/  LDG.E.U16 R15, desc[UR40][R14.64] ;  /* 0x000000280e0f7981 */ /* 0x000f22000c1e1500 */
[----:B------:R-:W-:Y:S02]  /*04d0*/  LEA.HI.X.SX32 R5, R20, R32, 0x1, P0 ;  /* 0x0000002014057211 */ /* 0x000fe400000f0eff */
[----:B------:R-:W-:Y:S01]  /*04e0*/  LEA R12, P0, R19, R30, 0x1 ;  /* 0x0000001e130c7211 */ /* 0x000fe200078008ff */
[----:B------:R0:W4:Y:S01]  /*04f0*/  LDG.E.U16 R2, desc[UR40][R2.64] ;  /* 0x0000002802027981 */ /* 0x000122000c1e1500 */
[----:B------:R-:W-:-:S02]  /*0500*/  LEA.HI.X.SX32 R7, R21, R32, 0x1, P1 ;  /* 0x0000002015077211 */ /* 0x000fc400008f0eff */
[----:B------:R-:W-:Y:S01]  /*0510*/  LEA.HI.X.SX32 R13, R19, R32, 0x1, P0 ;  /* 0x00000020130d7211 */ /* 0x000fe200000f0eff */
[----:B------:R5:W4:Y:S04]  /*0520*/  LDG.E.U16 R4, desc[UR40][R4.64] ;  /* 0x0000002804047981 */ /* 0x000b28000c1e1500 */
[----:B------:R5:W4:Y:S04]  /*0530*/  LDG.E.U16 R6, desc[UR40][R6.64] ;  /* 0x0000002806067981 */ /* 0x000b28000c1e1500 */
[----:B------:R-:W4:Y:S01]  /*0540*/  LDG.E.U16 R12, desc[UR40][R12.64] ;  /* 0x000000280c0c7981 */ /* 0x000f22000c1e1500 */
[----:B------:R-:W5:Y:S01]  /*0550*/  S2UR UR4, SR_CgaCtaId ;  /* 0x00000000000479c3 */ /* 0x000f620000008800 */
[----:B-1----:R-:W-:-:S02]  /*0560*/  LOP3.LUT R8, R0, 0xc0, RZ, 0xc0, !PT ;  /* 0x000000c000087812 */ /* 0x002fc400078ec0ff */
[C---:B------:R-:W-:Y:S02]  /*0570*/  SHF.L.U32 R125, R0.reuse, 0x2, RZ ;  /* 0x00000002007d7819 */ /* 0x040fe400000006ff */
[----:B------:R-:W-:Y:S01]  /*0580*/  SHF.R.U32.HI R17, RZ, 0x2, R8 ;  /* 0x00000002ff117819 */ /* 0x000fe20000011608 */
[C---:B------:R-:W-:Y:S01]  /*0590*/  IMAD.SHL.U32 R122, R0.reuse, 0x2, RZ ;  /* 0x00000002007a7824 */ /* 0x040fe200078e00ff */
[----:B------:R-:W-:Y:S02]  /*05a0*/  SHF.L.U32 R8, R0, 0x6, RZ ;  /* 0x0000000600087819 */ /* 0x000fe400000006ff */
[----:B0-----:R-:W-:Y:S01]  /*05b0*/  LOP3.LUT R3, R125, 0x1b8, RZ, 0xc0, !PT ;  /* 0x000001b87d037812 */ /* 0x001fe200078ec0ff */
[----:B------:R-:W-:Y:S01]  /*05c0*/  UMOV UR7, 0x400 ;  /* 0x0000040000077882 */ /* 0x000fe20000000000 */
[----:B-----5:R-:W-:Y:S01]  /*05d0*/  ISETP.GE.AND P1, PT, R124, 0x1, PT ;  /* 0x000000017c00780c */ /* 0x020fe20003f26270 */
[----:B------:R-:W-:Y:S01]  /*05e0*/  IMAD.SHL.U32 R5, R0, 0x10, RZ ;  /* 0x0000001000057824 */ /* 0x000fe200078e00ff */
[----:B------:R-:W-:-:S02]  /*05f0*/  LOP3.LUT R8, R3, 0x40, R8, 0xf8, !PT ;  /* 0x0000004003087812 */ /* 0x000fc400078ef808 */
[----:B------:R-:W-:Y:S02]  /*0600*/  SHF.R.S32.HI R3, RZ, 0x4, R0 ;  /* 0x00000004ff037819 */ /* 0x000fe40000011400 */
[----:B------:R-:W-:Y:S02]  /*0610*/  LOP3.LUT R122, R17, 0x1fe, R122, 0x78, !PT ;  /* 0x000001fe117a7812 */ /* 0x000fe400078e787a */
[----:B------:R-:W-:Y:S01]  /*0620*/  SGXT R3, R3, 0x1 ;  /* 0x000000010303781a */ /* 0x000fe20000000200 */
[----:B------:R-:W-:Y:S01]  /*0630*/  ULEA UR7, UR4, UR7, 0x18 ;  /* 0x0000000704077291 */ /* 0x000fe2000f8ec03f */
[----:B------:R-:W-:Y:S02]  /*0640*/  LOP3.LUT R119, R0, 0x80, RZ, 0xc0, !PT ;  /* 0x0000008000777812 */ /* 0x000fe400078ec0ff */
[--C-:B------:R-:W-:Y:S02]  /*0650*/  SHF.R.S32.HI R121, RZ, 0x2, R0.reuse ;  /* 0x00000002ff797819 */ /* 0x100fe40000011400 */
[----:B------:R-:W-:-:S02]  /*0660*/  SHF.R.S32.HI R120, RZ, 0x3, R0 ;  /* 0x00000003ff787819 */ /* 0x000fc40000011400 */
[----:B------:R-:W-:Y:S02]  /*0670*/  SHF.L.U32 R126, R0, 0x3, RZ ;  /* 0x00000003007e7819 */ /* 0x000fe400000006ff */
[----:B------:R-:W-:Y:S02]  /*0680*/  LOP3.LUT R5, R5, 0x30, RZ, 0xc0, !PT ;  /* 0x0000003005057812 */ /* 0x000fe400078ec0ff */
[----:B------:R-:W-:Y:S02]  /*0690*/  LOP3.LUT R123, R122, 0x40, RZ, 0x3c, !PT ;  /* 0x000000407a7b7812 */ /* 0x000fe400078e3cff */
[----:B------:R-:W-:Y:S02]  /*06a0*/  LOP3.LUT R8, R8, 0x840, R3, 0x78, !PT ;  /* 0x0000084008087812 */ /* 0x000fe400078e7803 */
[----:B------:R-:W-:Y:S02]  /*06b0*/  LOP3.LUT R7, R0, 0xc0, RZ, 0xc0, !PT ;  /* 0x000000c000077812 */ /* 0x000fe400078ec0ff */
[----:B------:R-:W-:-:S02]  /*06c0*/  SGXT R121, R121, 0x1 ;  /* 0x000000017979781a */ /* 0x000fc40000000200 */
[----:B------:R-:W-:Y:S02]  /*06d0*/  SGXT R120, R120, 0x1 ;  /* 0x000000017878781a */ /* 0x000fe40000000200 */
[----:B------:R-:W-:Y:S02]  /*06e0*/  SHF.R.U32.HI R10, RZ, 0x1, R119 ;  /* 0x00000001ff0a7819 */ /* 0x000fe40000011677 */
[----:B------:R-:W-:Y:S01]  /*06f0*/  LOP3.LUT R5, R5, 0x380, R126, 0xf8, !PT ;  /* 0x0000038005057812 */ /* 0x000fe200078ef87e */
[----:B------:R-:W-:Y:S01]  /*0700*/  IMAD R119, R119, 0x8, R8 ;  /* 0x0000000877777824 */ /* 0x000fe200078e0208 */
[----:B------:R-:W-:Y:S01]  /*0710*/  ISETP.NE.U32.AND P0, PT, R7, RZ, PT ;  /* 0x000000ff0700720c */ /* 0x000fe20003f05070 */
[----:B------:R-:W-:Y:S01]  /*0720*/  IMAD.MOV.U32 R74, RZ, RZ, 0x3f800000 ;  /* 0x3f800000ff4a7424 */ /* 0x000fe200078e00ff */
[----:B------:R-:W-:Y:S01]  /*0730*/  LOP3.LUT R121, R10, 0x840, R121, 0x78, !PT ;  /* 0x000008400a797812 */ /* 0x000fe200078e7879 */
[----:B------:R-:W-:Y:S01]  /*0740*/  IMAD.MOV.U32 R151, RZ, RZ, -0x800000 ;  /* 0xff800000ff977424 */ /* 0x000fe200078e00ff */
[----:B------:R-:W-:-:S02]  /*0750*/  LOP3.LUT R120, R5, 0x1008, R120, 0xf8, !PT ;  /* 0x0000100805787812 */ /* 0x000fc400078ef878 */
[----:B------:R-:W-:Y:S02]  /*0760*/  CS2R R56, SRZ ;  /* 0x0000000000387805 */ /* 0x000fe4000001ff00 */
[----:B------:R-:W-:Y:S02]  /*0770*/  MOV R147, 0xff800000 ;  /* 0xff80000000937802 */ /* 0x000fe40000000f00 */
[----:B------:R-:W-:Y:S02]  /*0780*/  CS2R R58, SRZ ;  /* 0x00000000003a7805 */ /* 0x000fe4000001ff00 */
[----:B------:R-:W-:Y:S02]  /*0790*/  MOV R76, 0x3f800000 ;  /* 0x3f800000004c7802 */ /* 0x000fe40000000f00 */
[----:B------:R-:W-:Y:S02]  /*07a0*/  CS2R R60, SRZ ;  /* 0x00000000003c7805 */ /* 0x000fe4000001ff00 */
[----:B------:R-:W-:-:S02]  /*07b0*/  CS2R R62, SRZ ;  /* 0x00000000003e7805 */ /* 0x000fc4000001ff00 */
[----:B------:R-:W-:Y:S02]  /*07c0*/  CS2R R64, SRZ ;  /* 0x0000000000407805 */ /* 0x000fe4000001ff00 */
[----:B------:R-:W-:Y:S02]  /*07d0*/  CS2R R66, SRZ ;  /* 0x0000000000427805 */ /* 0x000fe4000001ff00 */
[----:B------:R-:W-:Y:S02]  /*07e0*/  CS2R R68, SRZ ;  /* 0x0000000000447805 */ /* 0x000fe4000001ff00 */
[----:B------:R-:W-:Y:S02]  /*07f0*/  CS2R R70, SRZ ;  /* 0x0000000000467805 */ /* 0x000fe4000001ff00 */
[----:B------:R-:W-:Y:S02]  /*0800*/  LOP3.LUT R126, R126, 0x38, RZ, 0xc0, !PT ;  /* 0x000000387e7e7812 */ /* 0x000fe400078ec0ff */
[----:B------:R-:W-:Y:S01]  /*0810*/  LOP3.LUT R125, R125, 0xc0, RZ, 0xc0, !PT ;  /* 0x000000c07d7d7812 */ /* 0x000fe200078ec0ff */
[----:B--2---:R0:W-:Y:S04]  /*0820*/  STS.U16 [R122+UR7], R23 ;  /* 0x000000177a007988 */ /* 0x0041e80008000407 */
[----:B---3--:R0:W-:Y:S04]  /*0830*/  STS.U16 [R122+UR7+0x400], R25 ;  /* 0x000400197a007988 */ /* 0x0081e80008000407 */
[----:B------:R0:W-:Y:S04]  /*0840*/  STS.U16 [R122+UR7+0x800], R27 ;  /* 0x0008001b7a007988 */ /* 0x0001e80008000407 */
[----:B----4-:R0:W-:Y:S04]  /*0850*/  STS.U16 [R122+UR7+0xc00], R29 ;  /* 0x000c001d7a007988 */ /* 0x0101e80008000407 */
[----:B------:R0:W-:Y:S04]  /*0860*/  STS.U16 [R122+UR7+0x1000], R31 ;  /* 0x0010001f7a007988 */ /* 0x0001e80008000407 */
        /* <DEDUP_REMOVED lines=10> */
[----:B------:R0:W-:Y:S01]  /*0910*/  STS.U16 [R123+UR7+0x1e00], R12 ;  /* 0x001e000c7b007988 */ /* 0x0001e20008000407 */
[----:B------:R-:W-:Y:S05]  /*0920*/  @!P1 BRA `(.L_x_0) ;  /* 0x0000002000909947 */ /* 0x000fea0003800000 */
[----:B------:R-:W1:Y:S01]  /*0930*/  LDC.64 R74, c[0x0][0x250] ;  /* 0x00009400ff4a7b82 */ /* 0x000e620000000a00 */
[----:B------:R-:W-:Y:S01]  /*0940*/  ULDC UR4, c[0x0][0x258] ;  /* 0x0000960000047ab9 */ /* 0x000fe20000000800 */
[----:B0-----:R-:W-:Y:S01]  /*0950*/  SHF.R.U32.HI R6, RZ, 0x5, R0 ;  /* 0x00000005ff067819 */ /* 0x001fe20000011600 */
[----:B------:R-:W-:Y:S01]  /*0960*/  IMAD R3, R16, UR4, RZ ;  /* 0x0000000410037c24 */ /* 0x000fe2000f8e02ff */
[----:B------:R-:W-:Y:S01]  /*0970*/  ULDC.64 UR4, c[0x0][0x218] ;  /* 0x0000860000047ab9 */ /* 0x000fe20000000a00 */
[----:B------:R-:W-:Y:S01]  /*0980*/  USHF.R.U32.HI UR36, URZ, 0x4, UR7 ;  /* 0x000000043f247899 */ /* 0x000fe20008011607 */
[----:B------:R-:W-:Y:S01]  /*0990*/  R2UR UR45, R6 ;  /* 0x00000000062d72ca */ /* 0x000fe200000e0000 */
[----:B------:R-:W-:Y:S01]  /*09a0*/  UIADD3 UR48, UR7, 0x2000, URZ ;  /* 0x0000200007307890 */ /* 0x000fe2000fffe03f */
[----:B------:R-:W0:Y:S01]  /*09b0*/  LDC.64 R76, c[0x0][0x260] ;  /* 0x00009800ff4c7b82 */ /* 0x000e220000000a00 */
[C---:B------:R-:W-:Y:S01]  /*09c0*/  SHF.L.U32 R5, R3.reuse, 0x1, RZ ;  /* 0x0000000103057819 */ /* 0x040fe200000006ff */
[----:B------:R-:W-:Y:S01]  /*09d0*/  IMAD.HI R3, R3, 0x2, RZ ;  /* 0x0000000203037827 */ /* 0x000fe200078e02ff */
[----:B------:R-:W-:Y:S01]  /*09e0*/  USGXT.U32 UR36, UR36, 0xe ;  /* 0x0000000e2424789a */ /* 0x000fe20008000000 */
[----:B------:R-:W-:Y:S01]  /*09f0*/  MOV R127, RZ ;  /* 0x000000ff007f7202 */ /* 0x000fe20000000f00 */
[----:B------:R-:W-:Y:S01]  /*0a00*/  USHF.R.U32.HI UR38, URZ, 0x4, UR48 ;  /* 0x000000043f267899 */ /* 0x000fe20008011630 */
[----:B------:R-:W-:Y:S01]  /*0a10*/  IMAD.MOV.U32 R130, RZ, RZ, -0x800000 ;  /* 0xff800000ff827424 */ /* 0x000fe200078e00ff */
[----:B------:R-:W-:Y:S01]  /*0a20*/  UIADD3 UR8, UP0, UR36, 0x80, URZ ;  /* 0x0000008024087890 */ /* 0x000fe2000ff1e03f */
[----:B------:R-:W2:Y:S01]  /*0a30*/  LDC R28, c[0x0][0x268] ;  /* 0x00009a00ff1c7b82 */ /* 0x000ea20000000800 */
[----:B------:R-:W-:Y:S01]  /*0a40*/  USGXT.U32 UR38, UR38, 0xe ;  /* 0x0000000e2626789a */ /* 0x000fe20008000000 */
[----:B------:R-:W-:Y:S01]  /*0a50*/  IMAD.MOV.U32 R129, RZ, RZ, RZ ;  /* 0x000000ffff817224 */ /* 0x000fe200078e00ff */
[----:B------:R-:W-:-:S02]  /*0a60*/  MOV R128, 0xff800000 ;  /* 0xff80000000807802 */ /* 0x000fc40000000f00 */
[----:B------:R-:W-:Y:S02]  /*0a70*/  CS2R R56, SRZ ;  /* 0x0000000000387805 */ /* 0x000fe4000001ff00 */
[----:B------:R-:W-:Y:S02]  /*0a80*/  CS2R R58, SRZ ;  /* 0x00000000003a7805 */ /* 0x000fe4000001ff00 */
[----:B------:R-:W-:Y:S02]  /*0a90*/  CS2R R60, SRZ ;  /* 0x00000000003c7805 */ /* 0x000fe4000001ff00 */
[----:B------:R-:W-:Y:S01]  /*0aa0*/  CS2R R62, SRZ ;  /* 0x00000000003e7805 */ /* 0x000fe2000001ff00 */
[----:B-1----:R-:W-:Y:S01]  /*0ab0*/  IMAD R74, R74, UR6, RZ ;  /* 0x000000064a4a7c24 */ /* 0x002fe2000f8e02ff */
[----:B------:R-:W-:Y:S01]  /*0ac0*/  CS2R R64, SRZ ;  /* 0x0000000000407805 */ /* 0x000fe2000001ff00 */
[----:B------:R-:W-:Y:S01]  /*0ad0*/  IMAD R4, R18, R75, RZ ;  /* 0x0000004b12047224 */ /* 0x000fe200078e02ff */
[----:B------:R-:W-:Y:S01]  /*0ae0*/  CS2R R66, SRZ ;  /* 0x0000000000427805 */ /* 0x000fe2000001ff00 */
[C---:B------:R-:W-:Y:S01]  /*0af0*/  IMAD.SHL.U32 R2, R74.reuse, 0x2, RZ ;  /* 0x000000024a027824 */ /* 0x040fe200078e00ff */
[----:B------:R-:W-:Y:S01]  /*0b00*/  CS2R R68, SRZ ;  /* 0x0000000000447805 */ /* 0x000fe2000001ff00 */
[----:B------:R-:W-:Y:S01]  /*0b10*/  IMAD.HI R74, R74, 0x2, RZ ;  /* 0x000000024a4a7827 */ /* 0x000fe200078e02ff */
[----:B------:R-:W-:Y:S01]  /*0b20*/  CS2R R70, SRZ ;  /* 0x0000000000467805 */ /* 0x000fe2000001ff00 */
[----:B------:R-:W-:Y:S01]  /*0b30*/  ULDC UR44, c[0x0][0x238] ;  /* 0x00008e00002c7ab9 */ /* 0x000fe20000000800 */
[----:B------:R-:W-:Y:S01]  /*0b40*/  IADD3 R109, P1, P2, R5, UR4, R2 ;  /* 0x00000004056d7c10 */ /* 0x000fe2000fa3e002 */
[----:B0-----:R-:W-:Y:S01]  /*0b50*/  IMAD R76, R76, UR6, RZ ;  /* 0x000000064c4c7c24 */ /* 0x001fe2000f8e02ff */
[----:B------:R-:W-:Y:S01]  /*0b60*/  LEA R2, R75, R4, 0x2 ;  /* 0x000000044b027211 */ /* 0x000fe200078e10ff */
[----:B------:R-:W-:Y:S01]  /*0b70*/  IMAD R16, R16, R77, RZ ;  /* 0x0000004d10107224 */ /* 0x000fe200078e02ff */
[----:B------:R-:W-:Y:S01]  /*0b80*/  IADD3.X R19, R3, UR5, R74, P1, P2 ;  /* 0x0000000503137c10 */ /* 0x000fe20008fe444a */
[----:B------:R-:W-:Y:S01]  /*0b90*/  ULDC.64 UR4, c[0x0][0x220] ;  /* 0x0000880000047ab9 */ /* 0x000fe20000000a00 */
[----:B------:R-:W-:Y:S01]  /*0ba0*/  SHF.L.U32 R5, R76, 0x1, RZ ;  /* 0x000000014c057819 */ /* 0x000fe200000006ff */
[C---:B------:R-:W-:Y:S01]  /*0bb0*/  IMAD R6, R75.reuse, 0x4, R2 ;  /* 0x000000044b067824 */ /* 0x040fe200078e0202 */
[----:B------:R-:W-:Y:S01]  /*0bc0*/  SHF.L.U32 R12, R16, 0x1, RZ ;  /* 0x00000001100c7819 */ /* 0x000fe200000006ff */
[----:B--2---:R-:W-:Y:S01]  /*0bd0*/  IMAD R18, R18, R28, RZ ;  /* 0x0000001c12127224 */ /* 0x004fe200078e02ff */
[-C--:B------:R-:W-:Y:S01]  /*0be0*/  LEA R80, P4, R2, R109.reuse, 0x1 ;  /* 0x0000006d02507211 */ /* 0x080fe200078808ff */
[C---:B------:R-:W-:Y:S01]  /*0bf0*/  IMAD R8, R75.reuse, 0x4, R6 ;  /* 0x000000044b087824 */ /* 0x040fe200078e0206 */
[----:B------:R-:W-:Y:S01]  /*0c00*/  IADD3 R26, P1, P2, R12, UR4, R5 ;  /* 0x000000040c1a7c10 */ /* 0x000fe2000fa3e005 */
[----:B------:R-:W-:Y:S01]  /*0c10*/  IMAD.HI R5, R16, 0x2, RZ ;  /* 0x0000000210057827 */ /* 0x000fe200078e02ff */
[----:B------:R-:W-:Y:S01]  /*0c20*/  LEA R78, P3, R4, R109, 0x1 ;  /* 0x0000006d044e7211 */ /* 0x000fe200078608ff */
[----:B------:R-:W-:Y:S01]  /*0c30*/  UMOV UR4, URZ ;  /* 0x0000003f00047c82 */ /* 0x000fe20008000000 */
[----:B------:R-:W-:Y:S01]  /*0c40*/  LEA.HI.X.SX32 R81, R2, R19, 0x1, P4 ;  /* 0x0000001302517211 */ /* 0x000fe200020f0eff */
[C---:B------:R-:W-:Y:S01]  /*0c50*/  IMAD R10, R75.reuse, 0x4, R8 ;  /* 0x000000044b0a7824 */ /* 0x040fe200078e0208 */
[----:B------:R-:W-:Y:S01]  /*0c60*/  LEA R82, P5, R6, R109, 0x1 ;  /* 0x0000006d06527211 */ /* 0x000fe200078a08ff */
[----:B------:R-:W-:Y:S01]  /*0c70*/  IMAD.HI R76, R76, 0x2, RZ ;  /* 0x000000024c4c7827 */ /* 0x000fe200078e02ff */
[----:B------:R-:W-:Y:S01]  /*0c80*/  LEA.HI.X.SX32 R79, R4, R19, 0x1, P3 ;  /* 0x00000013044f7211 */ /* 0x000fe200018f0eff */
[----:B------:R-:W-:Y:S01]  /*0c90*/  UIADD3.X UR9, UR4, 0x40000040, URZ, UP0, !UPT ;  /* 0x4000004004097890 */ /* 0x000fe200087fe43f */
[----:B------:R-:W-:Y:S01]  /*0ca0*/  LEA R84, P3, R8, R109, 0x1 ;  /* 0x0000006d08547211 */ /* 0x000fe200078608ff */
[C---:B------:R-:W-:Y:S01]  /*0cb0*/  IMAD R12, R75.reuse, 0x4, R10 ;  /* 0x000000044b0c7824 */ /* 0x040fe200078e020a */
[-C--:B------:R-:W-:Y:S01]  /*0cc0*/  LEA.HI.X.SX32 R83, R6, R19.reuse, 0x1, P5 ;  /* 0x0000001306537211 */ /* 0x080fe200028f0eff */
[----:B------:R-:W-:Y:S01]  /*0cd0*/  UIADD3 UR10, UP0, UR38, 0x2, URZ ;  /* 0x00000002260a7890 */ /* 0x000fe2000ff1e03f */
[----:B------:R-:W-:Y:S01]  /*0ce0*/  LEA R7, R28, R18, 0x2 ;  /* 0x000000121c077211 */ /* 0x000fe200078e10ff */
[C---:B------:R-:W-:Y:S01]  /*0cf0*/  IMAD R14, R75.reuse, 0x4, R12 ;  /* 0x000000044b0e7824 */ /* 0x040fe200078e020c */
[----:B------:R-:W-:Y:S01]  /*0d00*/  LEA.HI.X.SX32 R85, R8, R19, 0x1, P3 ;  /* 0x0000001308557211 */ /* 0x000fe200018f0eff */
[----:B------:R-:W-:Y:S01]  /*0d10*/  UIADD3.64 UR12, UR8, 0x80, URZ ;  /* 0x00000080080c7897 */ /* 0x000fe2000fffe03f */
[----:B------:R-:W-:Y:S01]  /*0d20*/  LEA R86, P3, R10, R109, 0x1 ;  /* 0x0000006d0a567211 */ /* 0x000fe200078608ff */
[C---:B------:R-:W-:Y:S01]  /*0d30*/  IMAD R16, R75.reuse, 0x4, R14 ;  /* 0x000000044b107824 */ /* 0x040fe200078e020e */
[----:B------:R-:W-:Y:S01]  /*0d40*/  LEA R9, R28, R7, 0x2 ;  /* 0x000000071c097211 */ /* 0x000fe200078e10ff */
[----:B------:R-:W-:Y:S01]  /*0d50*/  UIADD3.64 UR16, UR8, 0x100, URZ ;  /* 0x0000010008107897 */ /* 0x000fe2000fffe03f */
[----:B------:R-:W-:Y:S01]  /*0d60*/  LEA R88, P4, R12, R109, 0x1 ;  /* 0x0000006d0c587211 */ /* 0x000fe200078808ff */
[----:B------:R-:W-:Y:S01]  /*0d70*/  UMOV UR37, 0x40000040 ;  /* 0x4000004000257882 */ /* 0x000fe20000000000 */
[----:B------:R-:W-:-:S02]  /*0d80*/  LEA R2, R75, R16, 0x2 ;  /* 0x000000104b027211 */ /* 0x000fc400078e10ff */
[----:B------:R-:W-:Y:S02]  /*0d90*/  LEA.HI.X.SX32 R87, R10, R19, 0x1, P3 ;  /* 0x000000130a577211 */ /* 0x000fe400018f0eff */
[C---:B------:R-:W-:Y:S02]  /*0da0*/  LEA R4, R75.reuse, R2, 0x2 ;  /* 0x000000024b047211 */ /* 0x040fe400078e10ff */
[----:B------:R-:W-:Y:S02]  /*0db0*/  LEA R94, P5, R2, R109, 0x1 ;  /* 0x0000006d025e7211 */ /* 0x000fe400078a08ff */
[C---:B------:R-:W-:Y:S02]  /*0dc0*/  LEA R6, R75.reuse, R4, 0x2 ;  /* 0x000000044b067211 */ /* 0x040fe400078e10ff */
[----:B------:R-:W-:Y:S02]  /*0dd0*/  LEA R11, R28, R9, 0x2 ;  /* 0x000000091c0b7211 */ /* 0x000fe400078e10ff */
[----:B------:R-:W-:-:S02]  /*0de0*/  LEA R8, R75, R6, 0x2 ;  /* 0x000000064b087211 */ /* 0x000fc400078e10ff */
[----:B------:R-:W-:Y:S01]  /*0df0*/  LEA.HI.X.SX32 R89, R12, R19, 0x1, P4 ;  /* 0x000000130c597211 */ /* 0x000fe200020f0eff */
[----:B------:R-:W-:Y:S01]  /*0e00*/  IMAD R13, R28, 0x4, R11 ;  /* 0x000000041c0d7824 */ /* 0x000fe200078e020b */
[----:B------:R-:W-:Y:S01]  /*0e10*/  LEA R92, P4, R16, R109, 0x1 ;  /* 0x0000006d105c7211 */ /* 0x000fe200078808ff */
[C---:B------:R-:W-:Y:S01]  /*0e20*/  IMAD R10, R75.reuse, 0x4, R8 ;  /* 0x000000044b0a7824 */ /* 0x040fe200078e0208 */
[-C--:B------:R-:W-:Y:S01]  /*0e30*/  LEA.HI.X.SX32 R95, R2, R19.reuse, 0x1, P5 ;  /* 0x00000013025f7211 */ /* 0x080fe200028f0eff */
[----:B------:R-:W-:Y:S01]  /*0e40*/  IMAD R15, R28, 0x4, R13 ;  /* 0x000000041c0f7824 */ /* 0x000fe200078e020d */
[----:B------:R-:W-:Y:S02]  /*0e50*/  LEA.HI.X.SX32 R93, R16, R19, 0x1, P4 ;  /* 0x00000013105d7211 */ /* 0x000fe400020f0eff */
[----:B------:R-:W-:Y:S01]  /*0e60*/  LEA R2, R75, R10, 0x2 ;  /* 0x0000000a4b027211 */ /* 0x000fe200078e10ff */
[----:B------:R-:W-:Y:S01]  /*0e70*/  IMAD R17, R28, 0x4, R15 ;  /* 0x000000041c117824 */ /* 0x000fe200078e020f */
[----:B------:R-:W-:-:S02]  /*0e80*/  LEA R98, P4, R6, R109, 0x1 ;  /* 0x0000006d06627211 */ /* 0x000fc400078808ff */
[----:B------:R-:W-:Y:S01]  /*0e90*/  LEA R90, P3, R14, R109, 0x1 ;  /* 0x0000006d0e5a7211 */ /* 0x000fe200078608ff */
[C---:B------:R-:W-:Y:S01]  /*0ea0*/  IMAD R12, R75.reuse, 0x4, R2 ;  /* 0x000000044b0c7824 */ /* 0x040fe200078e0202 */
[----:B------:R-:W-:Y:S02]  /*0eb0*/  LEA.HI.X.SX32 R99, R6, R19, 0x1, P4 ;  /* 0x0000001306637211 */ /* 0x000fe400020f0eff */
[----:B------:R-:W-:Y:S02]  /*0ec0*/  LEA R104, P4, R2, R109, 0x1 ;  /* 0x0000006d02687211 */ /* 0x000fe400078808ff */
[----:B------:R-:W-:Y:S02]  /*0ed0*/  LEA R3, R75, R12, 0x2 ;  /* 0x0000000c4b037211 */ /* 0x000fe400078e10ff */
[----:B------:R-:W-:Y:S02]  /*0ee0*/  LEA.HI.X.SX32 R91, R14, R19, 0x1, P3 ;  /* 0x000000130e5b7211 */ /* 0x000fe400018f0eff */
[----:B------:R-:W-:-:S02]  /*0ef0*/  LEA R96, P3, R4, R109, 0x1 ;  /* 0x0000006d04607211 */ /* 0x000fc400078608ff */
[----:B------:R-:W-:Y:S02]  /*0f00*/  LEA R100, P5, R8, R109, 0x1 ;  /* 0x0000006d08647211 */ /* 0x000fe400078a08ff */
[----:B------:R-:W-:Y:S01]  /*0f10*/  LEA.HI.X.SX32 R105, R2, R19, 0x1, P4 ;  /* 0x0000001302697211 */ /* 0x000fe200020f0eff */
[----:B------:R-:W-:Y:S01]  /*0f20*/  IMAD R2, R28, 0x4, R17 ;  /* 0x000000041c027824 */ /* 0x000fe200078e0211 */
[----:B------:R-:W-:Y:S02]  /*0f30*/  LEA R108, P6, R3, R109, 0x1 ;  /* 0x0000006d036c7211 */ /* 0x000fe400078c08ff */
[-C--:B------:R-:W-:Y:S02]  /*0f40*/  LEA.HI.X.SX32 R97, R4, R19.reuse, 0x1, P3 ;  /* 0x0000001304617211 */ /* 0x080fe400018f0eff */
[----:B------:R-:W-:Y:S02]  /*0f50*/  LEA.HI.X.SX32 R101, R8, R19, 0x1, P5 ;  /* 0x0000001308657211 */ /* 0x000fe400028f0eff */
[----:B------:R-:W-:-:S02]  /*0f60*/  LEA R102, P3, R10, R109, 0x1 ;  /* 0x0000006d0a667211 */ /* 0x000fc400078608ff */
[----:B------:R-:W-:Y:S02]  /*0f70*/  LEA R106, P5, R12, R109, 0x1 ;  /* 0x0000006d0c6a7211 */ /* 0x000fe400078a08ff */
[-C--:B------:R-:W-:Y:S02]  /*0f80*/  LEA.HI.X.SX32 R109, R3, R19.reuse, 0x1, P6 ;  /* 0x00000013036d7211 */ /* 0x080fe400030f0eff */
[----:B------:R-:W-:Y:S02]  /*0f90*/  LEA R3, R28, R2, 0x2 ;  /* 0x000000021c037211 */ /* 0x000fe400078e10ff */
[----:B------:R-:W-:Y:S01]  /*0fa0*/  IADD3.X R76, R5, UR5, R76, P1, P2 ;  /* 0x00000005054c7c10 */ /* 0x000fe20008fe444c */
[----:B------:R-:W-:Y:S01]  /*0fb0*/  UMOV UR5, URZ ;  /* 0x0000003f00057c82 */ /* 0x000fe20008000000 */
[----:B------:R-:W-:Y:S01]  /*0fc0*/  LEA.HI.X.SX32 R103, R10, R19, 0x1, P3 ;  /* 0x000000130a677211 */ /* 0x000fe200018f0eff */
[----:B------:R-:W-:Y:S01]  /*0fd0*/  IMAD R4, R28, 0x4, R3 ;  /* 0x000000041c047824 */ /* 0x000fe200078e0203 */
[-C--:B------:R-:W-:Y:S01]  /*0fe0*/  LEA R110, P1, R18, R26.reuse, 0x1 ;  /* 0x0000001a126e7211 */ /* 0x080fe200078208ff */
[----:B------:R-:W-:Y:S01]  /*0ff0*/  UIADD3.X UR11, UR5, 0x40000040, URZ, UP0, !UPT ;  /* 0x40000040050b7890 */ /* 0x000fe200087fe43f */
[----:B------:R-:W-:-:S02]  /*1000*/  LEA R114, P3, R9, R26, 0x1 ;  /* 0x0000001a09727211 */ /* 0x000fc400078608ff */
[----:B------:R-:W-:Y:S01]  /*1010*/  LEA R5, R28, R4, 0x2 ;  /* 0x000000041c057211 */ /* 0x000fe200078e10ff */
[----:B------:R-:W-:Y:S01]  /*1020*/  UIADD3.64 UR14, UR10, 0x2, URZ ;  /* 0x000000020a0e7897 */ /* 0x000fe2000fffe03f */
[-C--:B------:R-:W-:Y:S01]  /*1030*/  LEA.HI.X.SX32 R111, R18, R76.reuse, 0x1, P1 ;  /* 0x0000004c126f7211 */ /* 0x080fe200008f0eff */
[----:B------:R-:W-:Y:S01]  /*1040*/  UIADD3.64 UR18, UR10, 0x4, URZ ;  /* 0x000000040a127897 */ /* 0x000fe2000fffe03f */
[----:B------:R-:W-:Y:S01]  /*1050*/  LEA.HI.X.SX32 R115, R9, R76, 0x1, P3 ;  /* 0x0000004c09737211 */ /* 0x000fe200018f0eff */
[----:B------:R-:W-:Y:S01]  /*1060*/  IMAD R6, R28, 0x4, R5 ;  /* 0x000000041c067824 */ /* 0x000fe200078e0205 */
[-C--:B------:R-:W-:Y:S01]  /*1070*/  LEA R116, P1, R11, R26.reuse, 0x1 ;  /* 0x0000001a0b747211 */ /* 0x080fe200078208ff */
[----:B------:R-:W-:Y:S01]  /*1080*/  UIADD3.64 UR22, UR10, 0xfe, URZ ;  /* 0x000000fe0a167897 */ /* 0x000fe2000fffe03f */
[-C--:B------:R-:W-:Y:S01]  /*1090*/  LEA R112, P2, R7, R26.reuse, 0x1 ;  /* 0x0000001a07707211 */ /* 0x080fe200078408ff */
[----:B------:R-:W-:Y:S01]  /*10a0*/  UIADD3.64 UR26, UR10, 0x100, URZ ;  /* 0x000001000a1a7897 */ /* 0x000fe2000fffe03f */
[----:B------:R-:W-:Y:S01]  /*10b0*/  LEA R22, P3, R15, R26, 0x1 ;  /* 0x0000001a0f167211 */ /* 0x000fe200078608ff */
[----:B------:R-:W-:Y:S01]  /*10c0*/  UIADD3.64 UR30, UR10, 0x102, URZ ;  /* 0x000001020a1e7897 */ /* 0x000fe2000fffe03f */
[-C--:B------:R-:W-:Y:S01]  /*10d0*/  LEA.HI.X.SX32 R117, R11, R76.reuse, 0x1, P1 ;  /* 0x0000004c0b757211 */ /* 0x080fe200008f0eff */
[----:B------:R-:W-:Y:S01]  /*10e0*/  UIADD3.64 UR34, UR10, 0x104, URZ ;  /* 0x000001040a227897 */ /* 0x000fe2000fffe03f */
[----:B------:R-:W-:-:S02]  /*10f0*/  LEA.HI.X.SX32 R113, R7, R76, 0x1, P2 ;  /* 0x0000004c07717211 */ /* 0x000fc400010f0eff */
[----:B------:R-:W-:Y:S02]  /*1100*/  LEA.HI.X.SX32 R23, R15, R76, 0x1, P3 ;  /* 0x0000004c0f177211 */ /* 0x000fe400018f0eff */
[-C--:B------:R-:W-:Y:S02]  /*1110*/  LEA R20, P1, R17, R26.reuse, 0x1 ;  /* 0x0000001a11147211 */ /* 0x080fe400078208ff */
[----:B------:R-:W-:Y:S02]  /*1120*/  LEA R16, P3, R3, R26, 0x1 ;  /* 0x0000001a03107211 */ /* 0x000fe400078608ff */
[----:B------:R-:W-:Y:S02]  /*1130*/  LEA R7, R28, R6, 0x2 ;  /* 0x000000061c077211 */ /* 0x000fe400078e10ff */
[----:B------:R-:W-:Y:S02]  /*1140*/  LEA.HI.X.SX32 R21, R17, R76, 0x1, P1 ;  /* 0x0000004c11157211 */ /* 0x000fe400008f0eff */
[----:B------:R-:W-:-:S02]  /*1150*/  LEA R72, P2, R13, R26, 0x1 ;  /* 0x0000001a0d487211 */ /* 0x000fc400078408ff */
[-C--:B------:R-:W-:Y:S01]  /*1160*/  LEA.HI.X.SX32 R17, R3, R76.reuse, 0x1, P3 ;  /* 0x0000004c03117211 */ /* 0x080fe200018f0eff */
[----:B------:R-:W-:Y:S01]  /*1170*/  IMAD R3, R28, 0x4, R7 ;  /* 0x000000041c037824 */ /* 0x000fe200078e0207 */
[----:B------:R-:W-:Y:S02]  /*1180*/  LEA.HI.X.SX32 R73, R13, R76, 0x1, P2 ;  /* 0x0000004c0d497211 */ /* 0x000fe400010f0eff */
[----:B------:R-:W-:Y:S02]  /*1190*/  LEA R18, P2, R2, R26, 0x1 ;  /* 0x0000001a02127211 */ /* 0x000fe400078408ff */
[----:B------:R-:W-:Y:S02]  /*11a0*/  LEA R24, R28, R3, 0x2 ;  /* 0x000000031c187211 */ /* 0x000fe400078e10ff */
[----:B------:R-:W-:Y:S02]  /*11b0*/  LEA.HI.X.SX32 R107, R12, R19, 0x1, P5 ;  /* 0x000000130c6b7211 */ /* 0x000fe400028f0eff */
[----:B------:R-:W-:Y:S01]  /*11c0*/  LEA.HI.X.SX32 R19, R2, R76, 0x1, P2 ;  /* 0x0000004c02137211 */ /* 0x000fe200010f0eff */
[----:B------:R-:W-:Y:S01]  /*11d0*/  IMAD R25, R28, 0x4, R24 ;  /* 0x000000041c197824 */ /* 0x000fe200078e0218 */
[----:B------:R-:W-:-:S02]  /*11e0*/  LEA R14, P1, R4, R26, 0x1 ;  /* 0x0000001a040e7211 */ /* 0x000fc400078208ff */
[CC--:B------:R-:W-:Y:S02]  /*11f0*/  LEA R12, P2, R5.reuse, R26.reuse, 0x1 ;  /* 0x0000001a050c7211 */ /* 0x0c0fe400078408ff */
[----:B------:R-:W-:Y:S02]  /*1200*/  LEA R10, P3, R6, R26, 0x1 ;  /* 0x0000001a060a7211 */ /* 0x000fe400078608ff */
[-C--:B------:R-:W-:Y:S02]  /*1210*/  LEA.HI.X.SX32 R15, R4, R76.reuse, 0x1, P1 ;  /* 0x0000004c040f7211 */ /* 0x080fe400008f0eff */
[-C--:B------:R-:W-:Y:S02]  /*1220*/  LEA.HI.X.SX32 R13, R5, R76.reuse, 0x1, P2 ;  /* 0x0000004c050d7211 */ /* 0x080fe400010f0eff */
[----:B------:R-:W-:Y:S02]  /*1230*/  LEA.HI.X.SX32 R11, R6, R76, 0x1, P3 ;  /* 0x0000004c060b7211 */ /* 0x000fe400018f0eff */
[----:B------:R-:W-:-:S02]  /*1240*/  LEA R8, P1, R7, R26, 0x1 ;  /* 0x0000001a07087211 */ /* 0x000fc400078208ff */
[-C--:B------:R-:W-:Y:S02]  /*1250*/  LEA R6, P2, R3, R26.reuse, 0x1 ;  /* 0x0000001a03067211 */ /* 0x080fe400078408ff */
[CC--:B------:R-:W-:Y:S02]  /*1260*/  LEA R4, P3, R24.reuse, R26.reuse, 0x1 ;  /* 0x0000001a18047211 */ /* 0x0c0fe400078608ff */
[----:B------:R-:W-:Y:S02]  /*1270*/  LEA R2, P4, R25, R26, 0x1 ;  /* 0x0000001a19027211 */ /* 0x000fe400078808ff */
[-C--:B------:R-:W-:Y:S02]  /*1280*/  LEA.HI.X.SX32 R9, R7, R76.reuse, 0x1, P1 ;  /* 0x0000004c07097211 */ /* 0x080fe400008f0eff */
[-C--:B------:R-:W-:Y:S02]  /*1290*/  LEA.HI.X.SX32 R7, R3, R76.reuse, 0x1, P2 ;  /* 0x0000004c03077211 */ /* 0x080fe400010f0eff */
[----:B------:R-:W-:-:S02]  /*12a0*/  LEA.HI.X.SX32 R5, R24, R76, 0x1, P3 ;  /* 0x0000004c18057211 */ /* 0x000fc400018f0eff */
[----:B------:R-:W-:Y:S01]  /*12b0*/  LEA.HI.X.SX32 R3, R25, R76, 0x1, P4 ;  /* 0x0000004c19037211 */ /* 0x000fe200020f0eff */
[----:B------:R-:W-:Y:S01]  /*12c0*/  IMAD.MOV.U32 R76, RZ, RZ, 0x3f800000 ;  /* 0x3f800000ff4c7424 */ /* 0x000fe200078e00ff */
[----:B------:R-:W-:-:S07]  /*12d0*/  MOV R74, 0x3f800000 ;  /* 0x3f800000004a7802 */ /* 0x000fce0000000f00 */
.L_x_1:
[----:B------:R-:W-:-:S04]  /*12e0*/  IMAD.WIDE R24, R127, 0x2, R78 ;  /* 0x000000027f187825 */ /* 0x000fc800078e024e */
[C---:B------:R-:W-:Y:S01]  /*12f0*/  IMAD.WIDE R26, R127.reuse, 0x2, R80 ;  /* 0x000000027f1a7825 */ /* 0x040fe200078e0250 */
[----:B------:R0:W2:Y:S03]  /*1300*/  LDG.E.U16 R45, desc[UR40][R24.64] ;  /* 0x00000028182d7981 */ /* 0x0000a6000c1e1500 */
[C---:B------:R-:W-:Y:S01]  /*1310*/  IMAD.WIDE R28, R127.reuse, 0x2, R82 ;  /* 0x000000027f1c7825 */ /* 0x040fe200078e0252 */
[----:B------:R1:W3:Y:S03]  /*1320*/  LDG.E.U16 R44, desc[UR40][R26.64] ;  /* 0x000000281a2c7981 */ /* 0x0002e6000c1e1500 */
[C---:B------:R-:W-:Y:S01]  /*1330*/  IMAD.WIDE R30, R127.reuse, 0x2, R84 ;  /* 0x000000027f1e7825 */ /* 0x040fe200078e0254 */
[----:B------:R4:W5:Y:S03]  /*1340*/  LDG.E.U16 R47, desc[UR40][R28.64] ;  /* 0x000000281c2f7981 */ /* 0x000966000c1e1500 */
[C---:B------:R-:W-:Y:S01]  /*1350*/  IMAD.WIDE R32, R127.reuse, 0x2, R86 ;  /* 0x000000027f207825 */ /* 0x040fe200078e0256 */
[----:B------:R4:W3:Y:S03]  /*1360*/  LDG.E.U16 R132, desc[UR40][R30.64] ;  /* 0x000000281e847981 */ /* 0x0008e6000c1e1500 */
[C---:B------:R-:W-:Y:S01]  /*1370*/  IMAD.WIDE R34, R127.reuse, 0x2, R88 ;  /* 0x000000027f227825 */ /* 0x040fe200078e0258 */
[----:B------:R4:W3:Y:S03]  /*1380*/  LDG.E.U16 R49, desc[UR40][R32.64] ;  /* 0x0000002820317981 */ /* 0x0008e6000c1e1500 */
[C---:B0-----:R-:W-:Y:S01]  /*1390*/  IMAD.WIDE R24, R127.reuse, 0x2, R90 ;  /* 0x000000027f187825 */ /* 0x041fe200078e025a */
[----:B------:R0:W3:Y:S03]  /*13a0*/  LDG.E.U16 R134, desc[UR40][R34.64] ;  /* 0x0000002822867981 */ /* 0x0000e6000c1e1500 */
[----:B------:R-:W-:-:S02]  /*13b0*/  IMAD.WIDE R36, R127, 0x2, R94 ;  /* 0x000000027f247825 */ /* 0x000fc400078e025e */
[----:B------:R-:W3:Y:S02]  /*13c0*/  LDG.E.U16 R25, desc[UR40][R24.64] ;  /* 0x0000002818197981 */ /* 0x000ee4000c1e1500 */
[C---:B------:R-:W-:Y:S02]  /*13d0*/  IMAD.WIDE R38, R127.reuse, 0x2, R98 ;  /* 0x000000027f267825 */ /* 0x040fe400078e0262 */
[----:B------:R-:W3:Y:S02]  /*13e0*/  LDG.E.U16 R37, desc[UR40][R36.64] ;  /* 0x0000002824257981 */ /* 0x000ee4000c1e1500 */
[C---:B------:R-:W-:Y:S02]  /*13f0*/  IMAD.WIDE R40, R127.reuse, 0x2, R102 ;  /* 0x000000027f287825 */ /* 0x040fe400078e0266 */
[----:B------:R-:W3:Y:S02]  /*1400*/  LDG.E.U16 R39, desc[UR40][R38.64] ;  /* 0x0000002826277981 */ /* 0x000ee4000c1e1500 */
[----:B------:R-:W-:-:S02]  /*1410*/  IMAD.WIDE R42, R127, 0x2, R106 ;  /* 0x000000027f2a7825 */ /* 0x000fc400078e026a */
[----:B------:R-:W3:Y:S02]  /*1420*/  LDG.E.U16 R41, desc[UR40][R40.64] ;  /* 0x0000002828297981 */ /* 0x000ee4000c1e1500 */
[C---:B-1----:R-:W-:Y:S02]  /*1430*/  IMAD.WIDE R26, R127.reuse, 0x2, R92 ;  /* 0x000000027f1a7825 */ /* 0x042fe400078e025c */
[----:B------:R-:W3:Y:S02]  /*1440*/  LDG.E.U16 R43, desc[UR40][R42.64] ;  /* 0x000000282a2b7981 */ /* 0x000ee4000c1e1500 */
[C---:B----4-:R-:W-:Y:S02]  /*1450*/  IMAD.WIDE R28, R127.reuse, 0x2, R96 ;  /* 0x000000027f1c7825 */ /* 0x050fe400078e0260 */
[----:B------:R-:W4:Y:S02]  /*1460*/  LDG.E.U16 R136, desc[UR40][R26.64] ;  /* 0x000000281a887981 */ /* 0x000f24000c1e1500 */
[----:B------:R-:W-:-:S02]  /*1470*/  IMAD.WIDE R30, R127, 0x2, R100 ;  /* 0x000000027f1e7825 */ /* 0x000fc400078e0264 */
[----:B------:R-:W4:Y:S02]  /*1480*/  LDG.E.U16 R138, desc[UR40][R28.64] ;  /* 0x000000281c8a7981 */ /* 0x000f24000c1e1500 */
[C---:B------:R-:W-:Y:S02]  /*1490*/  IMAD.WIDE R32, R127.reuse, 0x2, R104 ;  /* 0x000000027f207825 */ /* 0x040fe400078e0268 */
[----:B------:R-:W4:Y:S02]  /*14a0*/  LDG.E.U16 R140, desc[UR40][R30.64] ;  /* 0x000000281e8c7981 */ /* 0x000f24000c1e1500 */
[----:B0-----:R-:W-:Y:S02]  /*14b0*/  IMAD.WIDE R34, R127, 0x2, R108 ;  /* 0x000000027f227825 */ /* 0x001fe400078e026c */
[----:B------:R-:W4:Y:S04]  /*14c0*/  LDG.E.U16 R142, desc[UR40][R32.64] ;  /* 0x00000028208e7981 */ /* 0x000f28000c1e1500 */
[----:B------:R-:W4:Y:S01]  /*14d0*/  LDG.E.U16 R144, desc[UR40][R34.64] ;  /* 0x0000002822907981 */ /* 0x000f22000c1e1500 */
[----:B------:R-:W-:Y:S06]  /*14e0*/  BAR.SYNC.DEFER_BLOCKING 0x0 ;  /* 0x0000000000007b1d */ /* 0x000fec0000010000 */
[----:B------:R-:W-:Y:S01]  /*14f0*/  UMOV UR39, 0x40000040 ;  /* 0x4000004000277882 */ /* 0x000fe20000000000 */
[----:B--2---:R-:W-:Y:S04]  /*1500*/  STS.U16 [R122+UR7+0x2000], R45 ;  /* 0x0020002d7a007988 */ /* 0x004fe80008000407 */
[----:B-----5:R-:W-:Y:S04]  /*1510*/  STS.U16 [R122+UR7+0x2400], R47 ;  /* 0x0024002f7a007988 */ /* 0x020fe80008000407 */
[----:B---3--:R-:W-:Y:S04]  /*1520*/  STS.U16 [R122+UR7+0x2800], R49 ;  /* 0x002800317a007988 */ /* 0x008fe80008000407 */
[----:B------:R-:W-:Y:S04]  /*1530*/  STS.U16 [R122+UR7+0x2c00], R25 ;  /* 0x002c00197a007988 */ /* 0x000fe80008000407 */
[----:B------:R-:W-:Y:S04]  /*1540*/  STS.U16 [R122+UR7+0x3000], R37 ;  /* 0x003000257a007988 */ /* 0x000fe80008000407 */
[----:B------:R-:W-:Y:S04]  /*1550*/  STS.U16 [R122+UR7+0x3400], R39 ;  /* 0x003400277a007988 */ /* 0x000fe80008000407 */
[----:B------:R-:W-:Y:S04]  /*1560*/  STS.U16 [R122+UR7+0x3800], R41 ;  /* 0x003800297a007988 */ /* 0x000fe80008000407 */
[----:B------:R-:W-:Y:S04]  /*1570*/  STS.U16 [R122+UR7+0x3c00], R43 ;  /* 0x003c002b7a007988 */ /* 0x000fe80008000407 */
[----:B------:R0:W-:Y:S04]  /*1580*/  STS.U16 [R123+UR7+0x2200], R44 ;  /* 0x0022002c7b007988 */ /* 0x0001e80008000407 */
[----:B------:R-:W-:Y:S04]  /*1590*/  STS.U16 [R123+UR7+0x2600], R132 ;  /* 0x002600847b007988 */ /* 0x000fe80008000407 */
[----:B------:R-:W-:Y:S04]  /*15a0*/  STS.U16 [R123+UR7+0x2a00], R134 ;  /* 0x002a00867b007988 */ /* 0x000fe80008000407 */
[----:B----4-:R-:W-:Y:S04]  /*15b0*/  STS.U16 [R123+UR7+0x2e00], R136 ;  /* 0x002e00887b007988 */ /* 0x010fe80008000407 */
[----:B------:R1:W-:Y:S04]  /*15c0*/  STS.U16 [R123+UR7+0x3200], R138 ;  /* 0x0032008a7b007988 */ /* 0x0003e80008000407 */
[----:B------:R2:W-:Y:S04]  /*15d0*/  STS.U16 [R123+UR7+0x3600], R140 ;  /* 0x0036008c7b007988 */ /* 0x0005e80008000407 */
[----:B------:R3:W-:Y:S04]  /*15e0*/  STS.U16 [R123+UR7+0x3a00], R142 ;  /* 0x003a008e7b007988 */ /* 0x0007e80008000407 */
[----:B------:R4:W-:Y:S01]  /*15f0*/  STS.U16 [R123+UR7+0x3e00], R144 ;  /* 0x003e00907b007988 */ /* 0x0009e20008000407 */
[----:B------:R5:W-:Y:S06]  /*1600*/  MEMBAR.ALL.CTA ;  /* 0x0000000000007992 */ /* 0x000bec0000008000 */
[----:B-----5:R-:W5:Y:S02]  /*1610*/  FENCE.VIEW.ASYNC.S ;  /* 0x00000000000073c6 */ /* 0x020f640000000000 */
[----:B-----5:R-:W-:Y:S06]  /*1620*/  BAR.SYNC.DEFER_BLOCKING 0x0 ;  /* 0x0000000000007b1d */ /* 0x020fec0000010000 */
[----:B0-----:R-:W-:-:S06]  /*1630*/  WARPGROUP.ARRIVE ;  /* 0x00000000000079c5 */ /* 0x001fcc0000000000 */
[----:B------:R-:W-:Y:S04]  /*1640*/  HGMMA.64x32x16.F32 R40, gdesc[UR36].tnspA, RZ, !UPT ;  /* 0x20600000242879f0 */ /* 0x000fe8000c7008ff */
[----:B------:R-:W-:Y:S01]  /*1650*/  HGMMA.64x32x16.F32 R40, gdesc[UR8].tnspA, R40 ;  /* 0x20600000082879f0 */ /* 0x000fe20008700828 */
[----:B------:R-:W-:-:S03]  /*1660*/  UMOV UR20, UR36 ;  /* 0x0000002400147c82 */ /* 0x000fc60008000000 */
[----:B------:R-:W-:Y:S01]  /*1670*/  HGMMA.64x32x16.F32 R40, gdesc[UR12].tnspA, R40 ;  /* 0x206000000c2879f0 */ /* 0x000fe20008700828 */
[----:B------:R-:W-:-:S03]  /*1680*/  UMOV UR21, UR37 ;  /* 0x0000002500157c82 */ /* 0x000fc60008000000 */
[----:B------:R-:W-:Y:S04]  /*1690*/  HGMMA.64x32x16.F32 R40, gdesc[UR16].tnspA, R40 ;  /* 0x20600000102879f0 */ /* 0x000fe80008700828 */
[----:B------:R-:W-:Y:S01]  /*16a0*/  HGMMA.64x32x16.F32 R24, gdesc[UR20].tnspA, RZ, !UPT ;  /* 0x20600000141879f0 */ /* 0x000fe2000c7008ff */
[----:B------:R-:W-:Y:S01]  /*16b0*/  UMOV UR24, UR8 ;  /* 0x0000000800187c82 */ /* 0x000fe20008000000 */
[----:B------:R-:W-:Y:S02]  /*16c0*/  UMOV UR25, UR9 ;  /* 0x0000000900197c82 */ /* 0x000fe40008000000 */
[----:B------:R-:W-:Y:S01]  /*16d0*/  HGMMA.64x32x16.F32 R24, gdesc[UR24].tnspA, R24 ;  /* 0x20600000181879f0 */ /* 0x000fe20008700818 */
[----:B------:R-:W-:Y:S01]  /*16e0*/  UMOV UR28, UR12 ;  /* 0x0000000c001c7c82 */ /* 0x000fe20008000000 */
[----:B------:R-:W-:-:S02]  /*16f0*/  UMOV UR29, UR13 ;  /* 0x0000000d001d7c82 */ /* 0x000fc40008000000 */
[----:B------:R-:W-:Y:S01]  /*1700*/  HGMMA.64x32x16.F32 R24, gdesc[UR28].tnspA, R24 ;  /* 0x206000001c1879f0 */ /* 0x000fe20008700818 */
[----:B------:R-:W-:Y:S01]  /*1710*/  UMOV UR32, UR16 ;  /* 0x0000001000207c82 */ /* 0x000fe20008000000 */
[----:B------:R-:W-:Y:S01]  /*1720*/  UMOV UR33, UR17 ;  /* 0x0000001100217c82 */ /* 0x000fe20008000000 */
[----:B-1----:R-:W-:-:S04]  /*1730*/  IMAD.WIDE R138, R129, 0x2, R110 ;  /* 0x00000002818a7825 */ /* 0x002fc800078e026e */
[C---:B--2---:R-:W-:Y:S01]  /*1740*/  IMAD.WIDE R140, R129.reuse, 0x2, R112 ;  /* 0x00000002818c7825 */ /* 0x044fe200078e0270 */
[----:B------:R-:W2:Y:S03]  /*1750*/  LDG.E.U16 R131, desc[UR40][R138.64] ;  /* 0x000000288a837981 */ /* 0x000ea6000c1e1500 */
[C---:B---3--:R-:W-:Y:S01]  /*1760*/  IMAD.WIDE R142, R129.reuse, 0x2, R114 ;  /* 0x00000002818e7825 */ /* 0x048fe200078e0272 */
[----:B------:R-:W3:Y:S03]  /*1770*/  LDG.E.U16 R132, desc[UR40][R140.64] ;  /* 0x000000288c847981 */ /* 0x000ee6000c1e1500 */
[C---:B----4-:R-:W-:Y:S01]  /*1780*/  IMAD.WIDE R144, R129.reuse, 0x2, R116 ;  /* 0x0000000281907825 */ /* 0x050fe200078e0274 */
[----:B------:R-:W4:Y:S04]  /*1790*/  LDG.E.U16 R133, desc[UR40][R142.64] ;  /* 0x000000288e857981 */ /* 0x000f28000c1e1500 */
[----:B------:R-:W5:Y:S01]  /*17a0*/  LDG.E.U16 R134, desc[UR40][R144.64] ;  /* 0x0000002890867981 */ /* 0x000f62000c1e1500 */
[----:B------:R-:W-:Y:S01]  /*17b0*/  HGMMA.64x32x16.F32 R24, gdesc[UR32].tnspA, R24, gsb0 ;  /* 0x20600000201879f0 */ /* 0x000fe20008000818 */
[----:B------:R-:W-:-:S04]  /*17c0*/  IMAD.WIDE R146, R129, 0x2, R72 ;  /* 0x0000000281927825 */ /* 0x000fc800078e0248 */
[C---:B------:R-:W-:Y:S01]  /*17d0*/  IMAD.WIDE R154, R129.reuse, 0x2, R16 ;  /* 0x00000002819a7825 */ /* 0x040fe200078e0210 */
[----:B------:R-:W3:Y:S03]  /*17e0*/  LDG.E.U16 R135, desc[UR40][R146.64] ;  /* 0x0000002892877981 */ /* 0x000ee6000c1e1500 */
[----:B------:R-:W-:-:S04]  /*17f0*/  IMAD.WIDE R148, R129, 0x2, R22 ;  /* 0x0000000281947825 */ /* 0x000fc800078e0216 */
[C---:B------:R-:W-:Y:S01]  /*1800*/  IMAD.WIDE R150, R129.reuse, 0x2, R20 ;  /* 0x0000000281967825 */ /* 0x040fe200078e0214 */
[----:B------:R0:W5:Y:S03]  /*1810*/  LDG.E.U16 R136, desc[UR40][R148.64] ;  /* 0x0000002894887981 */ /* 0x000166000c1e1500 */
[C---:B------:R-:W-:Y:S01]  /*1820*/  IMAD.WIDE R152, R129.reuse, 0x2, R18 ;  /* 0x0000000281987825 */ /* 0x040fe200078e0212 */
[----:B------:R1:W5:Y:S03]  /*1830*/  LDG.E.U16 R137, desc[UR40][R150.64] ;  /* 0x0000002896897981 */ /* 0x000366000c1e1500 */
[C---:B------:R-:W-:Y:S01]  /*1840*/  IMAD.WIDE R156, R129.reuse, 0x2, R12 ;  /* 0x00000002819c7825 */ /* 0x040fe200078e020c */
[----:B------:R1:W5:Y:S03]  /*1850*/  LDG.E.U16 R138, desc[UR40][R152.64] ;  /* 0x00000028988a7981 */ /* 0x000366000c1e1500 */
[C---:B------:R-:W-:Y:S01]  /*1860*/  IMAD.WIDE R158, R129.reuse, 0x2, R8 ;  /* 0x00000002819e7825 */ /* 0x040fe200078e0208 */
[----:B------:R-:W5:Y:S03]  /*1870*/  LDG.E.U16 R141, desc[UR40][R156.64] ;  /* 0x000000289c8d7981 */ /* 0x000f66000c1e1500 */
[C---:B------:R-:W-:Y:S01]  /*1880*/  IMAD.WIDE R160, R129.reuse, 0x2, R4 ;  /* 0x0000000281a07825 */ /* 0x040fe200078e0204 */
[----:B------:R-:W5:Y:S03]  /*1890*/  LDG.E.U16 R143, desc[UR40][R158.64] ;  /* 0x000000289e8f7981 */ /* 0x000f66000c1e1500 */
[----:B0-----:R-:W-:-:S04]  /*18a0*/  IMAD.WIDE R148, R129, 0x2, R14 ;  /* 0x0000000281947825 */ /* 0x001fc800078e020e */
[----:B-1----:R-:W-:-:S04]  /*18b0*/  IMAD.WIDE R150, R129, 0x2, R10 ;  /* 0x0000000281967825 */ /* 0x002fc800078e020a */
[----:B------:R-:W-:Y:S01]  /*18c0*/  IMAD.WIDE R152, R129, 0x2, R6 ;  /* 0x0000000281987825 */ /* 0x000fe200078e0206 */
[----:B------:R-:W-:-:S03]  /*18d0*/  WARPGROUP.DEPBAR.LE gsb0, 0x0 ;  /* 0x00008000000079c5 */ /* 0x000fc60000010000 */
[----:B------:R-:W-:Y:S01]  /*18e0*/  FMUL R139, R40, UR44 ;  /* 0x0000002c288b7c20 */ /* 0x000fe20008400000 */
[----:B------:R-:W-:Y:S01]  /*18f0*/  FMUL R140, R41, UR44 ;  /* 0x0000002c298c7c20 */ /* 0x000fe20008400000 */
[----:B------:R-:W-:-:S04]  /*1900*/  FMUL R142, R44, UR44 ;  /* 0x0000002c2c8e7c20 */ /* 0x000fc80008400000 */
[----:B------:R-:W-:Y:S01]  /*1910*/  FMNMX R145, R139, R140, !PT ;  /* 0x0000008c8b917209 */ /* 0x000fe20007800000 */
[----:B------:R-:W-:Y:S01]  /*1920*/  FMUL R140, R45, UR44 ;  /* 0x0000002c2d8c7c20 */ /* 0x000fe20008400000 */
[----:B------:R-:W-:Y:S01]  /*1930*/  FMUL R144, R48, UR44 ;  /* 0x0000002c30907c20 */ /* 0x000fe20008400000 */
[----:B------:R0:W5:Y:S01]  /*1940*/  LDG.E.U16 R139, desc[UR40][R154.64] ;  /* 0x000000289a8b7981 */ /* 0x000162000c1e1500 */
[----:B------:R-:W-:-:S03]  /*1950*/  FMNMX R145, R142, R145, !PT ;  /* 0x000000918e917209 */ /* 0x000fc60007800000 */
[----:B------:R-:W5:Y:S01]  /*1960*/  LDG.E.U16 R142, desc[UR40][R150.64] ;  /* 0x00000028968e7981 */ /* 0x000f62000c1e1500 */
[----:B------:R-:W-:-:S03]  /*1970*/  FMNMX R147, R140, R145, !PT ;  /* 0x000000918c937209 */ /* 0x000fc60007800000 */
[----:B------:R-:W5:Y:S01]  /*1980*/  LDG.E.U16 R145, desc[UR40][R160.64] ;  /* 0x00000028a0917981 */ /* 0x000f62000c1e1500 */
[----:B0-----:R-:W-:Y:S01]  /*1990*/  FMNMX R155, R144, R147, !PT ;  /* 0x00000093909b7209 */ /* 0x001fe20007800000 */
[----:B------:R-:W-:Y:S01]  /*19a0*/  FMUL R144, R49, UR44 ;  /* 0x0000002c31907c20 */ /* 0x000fe20008400000 */
[----:B------:R-:W-:Y:S01]  /*19b0*/  IMAD.WIDE R146, R129, 0x2, R2 ;  /* 0x0000000281927825 */ /* 0x000fe200078e0202 */
[----:B------:R0:W5:Y:S03]  /*19c0*/  LDG.E.U16 R140, desc[UR40][R148.64] ;  /* 0x00000028948c7981 */ /* 0x000166000c1e1500 */
[----:B------:R-:W-:Y:S02]  /*19d0*/  FMNMX R157, R144, R155, !PT ;  /* 0x0000009b909d7209 */ /* 0x000fe40007800000 */
[----:B------:R-:W5:Y:S04]  /*19e0*/  LDG.E.U16 R144, desc[UR40][R152.64] ;  /* 0x0000002898907981 */ /* 0x000f68000c1e1500 */
[----:B------:R1:W5:Y:S01]  /*19f0*/  LDG.E.U16 R146, desc[UR40][R146.64] ;  /* 0x0000002892927981 */ /* 0x000362000c1e1500 */
[----:B------:R-:W-:Y:S01]  /*1a00*/  FMUL R154, R52, UR44 ;  /* 0x0000002c349a7c20 */ /* 0x000fe20008400000 */
[----:B------:R-:W-:Y:S01]  /*1a10*/  FMUL R155, R53, UR44 ;  /* 0x0000002c359b7c20 */ /* 0x000fe20008400000 */
[----:B0-----:R-:W-:Y:S01]  /*1a20*/  FMUL R148, R24, UR44 ;  /* 0x0000002c18947c20 */ /* 0x001fe20008400000 */
[----:B------:R-:W-:Y:S01]  /*1a30*/  FMUL R149, R25, UR44 ;  /* 0x0000002c19957c20 */ /* 0x000fe20008400000 */
[----:B------:R-:W-:Y:S01]  /*1a40*/  BAR.SYNC.DEFER_BLOCKING 0x0 ;  /* 0x0000000000007b1d */ /* 0x000fe20000010000 */
[----:B------:R-:W-:-:S04]  /*1a50*/  FMNMX R154, R154, R157, !PT ;  /* 0x0000009d9a9a7209 */ /* 0x000fc80007800000 */
[----:B------:R-:W-:-:S04]  /*1a60*/  FMNMX R155, R155, R154, !PT ;  /* 0x0000009a9b9b7209 */ /* 0x000fc80007800000 */
[----:B------:R-:W-:Y:S01]  /*1a70*/  FMNMX R150, R148, R155, !PT ;  /* 0x0000009b94967209 */ /* 0x000fe20007800000 */
[----:B------:R-:W-:-:S03]  /*1a80*/  FMUL R148, R28, UR44 ;  /* 0x0000002c1c947c20 */ /* 0x000fc60008400000 */
[----:B------:R-:W-:Y:S01]  /*1a90*/  FMNMX R151, R149, R150, !PT ;  /* 0x0000009695977209 */ /* 0x000fe20007800000 */
[----:B------:R-:W-:-:S03]  /*1aa0*/  FMUL R149, R29, UR44 ;  /* 0x0000002c1d957c20 */ /* 0x000fc60008400000 */
[----:B------:R-:W-:Y:S01]  /*1ab0*/  FMNMX R148, R148, R151, !PT ;  /* 0x0000009794947209 */ /* 0x000fe20007800000 */
[----:B-1----:R-:W-:-:S03]  /*1ac0*/  FMUL R147, R32, UR44 ;  /* 0x0000002c20937c20 */ /* 0x002fc60008400000 */
[----:B------:R-:W-:Y:S01]  /*1ad0*/  FMNMX R150, R149, R148, !PT ;  /* 0x0000009495967209 */ /* 0x000fe20007800000 */
[----:B------:R-:W-:-:S03]  /*1ae0*/  FMUL R148, R33, UR44 ;  /* 0x0000002c21947c20 */ /* 0x000fc60008400000 */
[----:B------:R-:W-:Y:S01]  /*1af0*/  FMNMX R149, R147, R150, !PT ;  /* 0x0000009693957209 */ /* 0x000fe20007800000 */
[----:B------:R-:W-:-:S03]  /*1b00*/  FMUL R147, R36, UR44 ;  /* 0x0000002c24937c20 */ /* 0x000fc60008400000 */
[----:B------:R-:W-:Y:S01]  /*1b10*/  FMNMX R150, R148, R149, !PT ;  /* 0x0000009594967209 */ /* 0x000fe20007800000 */
[----:B------:R-:W-:-:S03]  /*1b20*/  FMUL R148, R37, UR44 ;  /* 0x0000002c25947c20 */ /* 0x000fc60008400000 */
[----:B------:R-:W-:-:S04]  /*1b30*/  FMNMX R147, R147, R150, !PT ;  /* 0x0000009693937209 */ /* 0x000fc80007800000 */
[----:B------:R-:W-:-:S05]  /*1b40*/  FMNMX R149, R148, R147, !PT ;  /* 0x0000009394957209 */ /* 0x000fca0007800000 */
[----:B------:R-:W0:Y:S01]  /*1b50*/  SHFL.BFLY PT, R152, R149, 0x2, 0x1f ;  /* 0x0c401f0095987f89 */ /* 0x000e2200000e0000 */
[----:B------:R-:W-:Y:S01]  /*1b60*/  FMUL R147, R42, UR44 ;  /* 0x0000002c2a937c20 */ /* 0x000fe20008400000 */
[----:B------:R-:W-:-:S05]  /*1b70*/  FMUL R148, R43, UR44 ;  /* 0x0000002c2b947c20 */ /* 0x000fca0008400000 */
[----:B------:R-:W-:Y:S01]  /*1b80*/  FMNMX R150, R147, R148, !PT ;  /* 0x0000009493967209 */ /* 0x000fe20007800000 */
[----:B------:R-:W-:Y:S01]  /*1b90*/  FMUL R147, R46, UR44 ;  /* 0x0000002c2e937c20 */ /* 0x000fe20008400000 */
[----:B------:R-:W-:-:S04]  /*1ba0*/  FMUL R148, R47, UR44 ;  /* 0x0000002c2f947c20 */ /* 0x000fc80008400000 */
[----:B------:R-:W-:Y:S02]  /*1bb0*/  FMNMX R147, R147, R150, !PT ;  /* 0x0000009693937209 */ /* 0x000fe40007800000 */
[----:B0-----:R-:W-:Y:S02]  /*1bc0*/  FMNMX R152, R149, R152, !PT ;  /* 0x0000009895987209 */ /* 0x001fe40007800000 */
[----:B------:R-:W-:-:S03]  /*1bd0*/  FMNMX R148, R148, R147, !PT ;  /* 0x0000009394947209 */ /* 0x000fc60007800000 */
[----:B------:R-:W0:Y:S01]  /*1be0*/  SHFL.BFLY PT, R151, R152, 0x1, 0x1f ;  /* 0x0c201f0098977f89 */ /* 0x000e2200000e0000 */
[----:B------:R-:W-:-:S05]  /*1bf0*/  FMUL R147, R50, UR44 ;  /* 0x0000002c32937c20 */ /* 0x000fca0008400000 */
[----:B------:R-:W-:Y:S01]  /*1c00*/  FMNMX R148, R147, R148, !PT ;  /* 0x0000009493947209 */ /* 0x000fe20007800000 */
[----:B------:R-:W-:-:S05]  /*1c10*/  FMUL R147, R51, UR44 ;  /* 0x0000002c33937c20 */ /* 0x000fca0008400000 */
[----:B------:R-:W-:Y:S01]  /*1c20*/  FMNMX R148, R147, R148, !PT ;  /* 0x0000009493947209 */ /* 0x000fe20007800000 */
[----:B------:R-:W-:-:S05]  /*1c30*/  FMUL R147, R54, UR44 ;  /* 0x0000002c36937c20 */ /* 0x000fca0008400000 */
[----:B------:R-:W-:Y:S01]  /*1c40*/  FMNMX R150, R147, R148, !PT ;  /* 0x0000009493967209 */ /* 0x000fe20007800000 */
[----:B------:R-:W-:Y:S01]  /*1c50*/  FMUL R147, R55, UR44 ;  /* 0x0000002c37937c20 */ /* 0x000fe20008400000 */
[----:B------:R-:W-:Y:S01]  /*1c60*/  FMUL R148, R26, UR44 ;  /* 0x0000002c1a947c20 */ /* 0x000fe20008400000 */
[----:B0-----:R-:W-:-:S03]  /*1c70*/  FMNMX R149, R152, R151, !PT ;  /* 0x0000009798957209 */ /* 0x001fc60007800000 */
[----:B------:R-:W-:Y:S02]  /*1c80*/  FMNMX R151, R147, R150, !PT ;  /* 0x0000009693977209 */ /* 0x000fe40007800000 */
[----:B------:R-:W-:Y:S01]  /*1c90*/  FMNMX R147, R149, R130, !PT ;  /* 0x0000008295937209 */ /* 0x000fe20007800000 */
[----:B------:R-:W-:Y:S01]  /*1ca0*/  FMUL R149, R27, UR44 ;  /* 0x0000002c1b957c20 */ /* 0x000fe20008400000 */
[----:B------:R-:W-:-:S03]  /*1cb0*/  FMNMX R148, R148, R151, !PT ;  /* 0x0000009794947209 */ /* 0x000fc60007800000 */
[--C-:B------:R-:W-:Y:S01]  /*1cc0*/  FFMA R150, R40, UR44, -R147.reuse ;  /* 0x0000002c28967c23 */ /* 0x100fe20008000893 */
[----:B------:R-:W-:Y:S01]  /*1cd0*/  FMUL R40, R30, UR44 ;  /* 0x0000002c1e287c20 */ /* 0x000fe20008400000 */
[----:B------:R-:W-:Y:S01]  /*1ce0*/  FMNMX R149, R149, R148, !PT ;  /* 0x0000009495957209 */ /* 0x000fe20007800000 */
[----:B------:R-:W-:Y:S01]  /*1cf0*/  FMUL R148, R31, UR44 ;  /* 0x0000002c1f947c20 */ /* 0x000fe20008400000 */
[----:B------:R-:W-:Y:S02]  /*1d00*/  FFMA R151, R41, UR44, -R147 ;  /* 0x0000002c29977c23 */ /* 0x000fe40008000893 */
[----:B------:R-:W-:Y:S01]  /*1d10*/  FMNMX R149, R40, R149, !PT ;  /* 0x0000009528957209 */ /* 0x000fe20007800000 */
[----:B------:R-:W-:Y:S01]  /*1d20*/  FMUL R152, R150, 1.4426950216293334961 ;  /* 0x3fb8aa3b96987820 */ /* 0x000fe20000400000 */
[----:B------:R-:W-:Y:S02]  /*1d30*/  FMUL R41, R34, UR44 ;  /* 0x0000002c22297c20 */ /* 0x000fe40008400000 */
[----:B------:R-:W-:Y:S01]  /*1d40*/  FMNMX R150, R148, R149, !PT ;  /* 0x0000009594967209 */ /* 0x000fe20007800000 */
[----:B------:R-:W-:-:S03]  /*1d50*/  FMUL R148, R35, UR44 ;  /* 0x0000002c23947c20 */ /* 0x000fc60008400000 */
[----:B------:R-:W-:Y:S01]  /*1d60*/  FMNMX R149, R41, R150, !PT ;  /* 0x0000009629957209 */ /* 0x000fe20007800000 */
[----:B------:R-:W-:Y:S01]  /*1d70*/  FFMA R150, R44, UR44, -R147 ;  /* 0x0000002c2c967c23 */ /* 0x000fe20008000893 */
[----:B------:R-:W-:Y:S02]  /*1d80*/  FMUL R44, R38, UR44 ;  /* 0x0000002c262c7c20 */ /* 0x000fe40008400000 */
[----:B------:R-:W-:Y:S01]  /*1d90*/  FMNMX R149, R148, R149, !PT ;  /* 0x0000009594957209 */ /* 0x000fe20007800000 */
[----:B------:R-:W-:-:S03]  /*1da0*/  FMUL R148, R39, UR44 ;  /* 0x0000002c27947c20 */ /* 0x000fc60008400000 */
[----:B------:R-:W-:-:S04]  /*1db0*/  FMNMX R149, R44, R149, !PT ;  /* 0x000000952c957209 */ /* 0x000fc80007800000 */
[----:B------:R-:W-:Y:S01]  /*1dc0*/  FMNMX R149, R148, R149, !PT ;  /* 0x0000009594957209 */ /* 0x000fe20007800000 */
[----:B------:R-:W-:-:S04]  /*1dd0*/  FMUL R153, R150, 1.4426950216293334961 ;  /* 0x3fb8aa3b96997820 */ /* 0x000fc80000400000 */
[----:B------:R-:W0:Y:S01]  /*1de0*/  SHFL.BFLY PT, R150, R149, 0x2, 0x1f ;  /* 0x0c401f0095967f89 */ /* 0x000e2200000e0000 */
[--C-:B------:R-:W-:Y:S01]  /*1df0*/  FFMA R24, R24, UR44, -R147.reuse ;  /* 0x0000002c18187c23 */ /* 0x100fe20008000893 */
[----:B------:R-:W-:-:S03]  /*1e00*/  FFMA R25, R25, UR44, -R147 ;  /* 0x0000002c19197c23 */ /* 0x000fc60008000893 */
[----:B------:R-:W-:Y:S01]  /*1e10*/  FMUL R148, R24, 1.4426950216293334961 ;  /* 0x3fb8aa3b18947820 */ /* 0x000fe20000400000 */
[----:B0-----:R-:W-:Y:S01]  /*1e20*/  FMNMX R24, R149, R150, !PT ;  /* 0x0000009695187209 */ /* 0x001fe20007800000 */
[----:B------:R-:W-:-:S04]  /*1e30*/  FMUL R149, R25, 1.4426950216293334961 ;  /* 0x3fb8aa3b19957820 */ /* 0x000fc80000400000 */
[----:B------:R-:W0:Y:S04]  /*1e40*/  SHFL.BFLY PT, R25, R24, 0x1, 0x1f ;  /* 0x0c201f0018197f89 */ /* 0x000e2800000e0000 */
[----:B--2---:R1:W-:Y:S04]  /*1e50*/  STS.U16 [R122+UR7+0x2000], R131 ;  /* 0x002000837a007988 */ /* 0x0043e80008000407 */
[----:B----4-:R-:W-:Y:S01]  /*1e60*/  STS.U16 [R122+UR7+0x2400], R133 ;  /* 0x002400857a007988 */ /* 0x010fe20008000407 */
[----:B------:R-:W-:-:S04]  /*1e70*/  FMUL R151, R151, 1.4426950216293334961 ;  /* 0x3fb8aa3b97977820 */ /* 0x000fc80000400000 */
[----:B------:R2:W-:Y:S01]  /*1e80*/  MUFU.EX2 R41, R151 ;  /* 0x0000009700297308 */ /* 0x0005e20000000800 */
[----:B------:R-:W-:Y:S01]  /*1e90*/  FFMA R45, R45, UR44, -R147 ;  /* 0x0000002c2d2d7c23 */ /* 0x000fe20008000893 */
[----:B0-----:R-:W-:Y:S01]  /*1ea0*/  FMNMX R25, R24, R25, !PT ;  /* 0x0000001918197209 */ /* 0x001fe20007800000 */
[----:B------:R-:W-:-:S03]  /*1eb0*/  FADD R24, -R147, R130 ;  /* 0x0000008293187221 */ /* 0x000fc60000000100 */
[----:B--2---:R-:W-:Y:S01]  /*1ec0*/  FMNMX R151, R25, R128, !PT ;  /* 0x0000008019977209 */ /* 0x004fe20007800000 */
[----:B------:R-:W-:Y:S01]  /*1ed0*/  FMUL R24, R24, 1.4426950216293334961 ;  /* 0x3fb8aa3b18187820 */ /* 0x000fe20000400000 */
[----:B---3--:R-:W-:Y:S04]  /*1ee0*/  STS.U16 [R122+UR7+0x2800], R135 ;  /* 0x002800877a007988 */ /* 0x008fe80008000407 */
[----:B-----5:R-:W-:Y:S04]  /*1ef0*/  STS.U16 [R122+UR7+0x2c00], R137 ;  /* 0x002c00897a007988 */ /* 0x020fe80008000407 */
[----:B------:R-:W-:Y:S04]  /*1f00*/  STS.U16 [R122+UR7+0x3400], R141 ;  /* 0x0034008d7a007988 */ /* 0x000fe80008000407 */
[----:B------:R-:W-:Y:S01]  /*1f10*/  STS.U16 [R122+UR7+0x3800], R143 ;  /* 0x0038008f7a007988 */ /* 0x000fe20008000407 */
[----:B------:R0:W2:Y:S01]  /*1f20*/  MUFU.EX2 R165, R24 ;  /* 0x0000001800a57308 */ /* 0x0000a20000000800 */
[--C-:B------:R-:W-:Y:S01]  /*1f30*/  FFMA R48, R48, UR44, -R147.reuse ;  /* 0x0000002c30307c23 */ /* 0x100fe20008000893 */
[--C-:B------:R-:W-:Y:S01]  /*1f40*/  FFMA R49, R49, UR44, -R147.reuse ;  /* 0x0000002c31317c23 */ /* 0x100fe20008000893 */
[--C-:B------:R-:W-:Y:S01]  /*1f50*/  FFMA R52, R52, UR44, -R147.reuse ;  /* 0x0000002c34347c23 */ /* 0x100fe20008000893 */
[----:B------:R-:W-:Y:S01]  /*1f60*/  FFMA R53, R53, UR44, -R147 ;  /* 0x0000002c35357c23 */ /* 0x000fe20008000893 */
[--C-:B------:R-:W-:Y:S01]  /*1f70*/  FFMA R42, R42, UR44, -R151.reuse ;  /* 0x0000002c2a2a7c23 */ /* 0x100fe20008000897 */
[--C-:B------:R-:W-:Y:S01]  /*1f80*/  FFMA R43, R43, UR44, -R151.reuse ;  /* 0x0000002c2b2b7c23 */ /* 0x100fe20008000897 */
[--C-:B------:R-:W-:Y:S01]  /*1f90*/  FFMA R46, R46, UR44, -R151.reuse ;  /* 0x0000002c2e2e7c23 */ /* 0x100fe20008000897 */
[--C-:B------:R-:W-:Y:S01]  /*1fa0*/  FFMA R47, R47, UR44, -R151.reuse ;  /* 0x0000002c2f2f7c23 */ /* 0x100fe20008000897 */
[--C-:B------:R-:W-:Y:S01]  /*1fb0*/  FFMA R50, R50, UR44, -R151.reuse ;  /* 0x0000002c32327c23 */ /* 0x100fe20008000897 */
[--C-:B------:R-:W-:Y:S01]  /*1fc0*/  FFMA R51, R51, UR44, -R151.reuse ;  /* 0x0000002c33337c23 */ /* 0x100fe20008000897 */
[--C-:B------:R-:W-:Y:S01]  /*1fd0*/  FFMA R54, R54, UR44, -R151.reuse ;  /* 0x0000002c36367c23 */ /* 0x100fe20008000897 */
[----:B------:R-:W-:Y:S01]  /*1fe0*/  FFMA R55, R55, UR44, -R151 ;  /* 0x0000002c37377c23 */ /* 0x000fe20008000897 */
[----:B0-----:R-:W-:Y:S01]  /*1ff0*/  FADD R24, -R151, R128 ;  /* 0x0000008097187221 */ /* 0x001fe20000000100 */
[--C-:B------:R-:W-:Y:S01]  /*2000*/  FFMA R28, R28, UR44, -R147.reuse ;  /* 0x0000002c1c1c7c23 */ /* 0x100fe20008000893 */
[--C-:B------:R-:W-:Y:S01]  /*2010*/  FFMA R29, R29, UR44, -R147.reuse ;  /* 0x0000002c1d1d7c23 */ /* 0x100fe20008000893 */
[--C-:B------:R-:W-:Y:S01]  /*2020*/  FFMA R32, R32, UR44, -R147.reuse ;  /* 0x0000002c20207c23 */ /* 0x100fe20008000893 */
[--C-:B------:R-:W-:Y:S01]  /*2030*/  FFMA R33, R33, UR44, -R147.reuse ;  /* 0x0000002c21217c23 */ /* 0x100fe20008000893 */
[--C-:B------:R-:W-:Y:S01]  /*2040*/  FFMA R36, R36, UR44, -R147.reuse ;  /* 0x0000002c24247c23 */ /* 0x100fe20008000893 */
[----:B------:R-:W-:Y:S01]  /*2050*/  FFMA R37, R37, UR44, -R147 ;  /* 0x0000002c25257c23 */ /* 0x000fe20008000893 */
[----:B------:R-:W-:Y:S04]  /*2060*/  STS.U16 [R122+UR7+0x3000], R139 ;  /* 0x0030008b7a007988 */ /* 0x000fe80008000407 */
        /* <DEDUP_REMOVED lines=8> */
[----:B------:R-:W-:Y:S01]  /*20f0*/  STS.U16 [R123+UR7+0x3e00], R146 ;  /* 0x003e00927b007988 */ /* 0x000fe20008000407 */
[----:B------:R0:W-:Y:S06]  /*2100*/  MEMBAR.ALL.CTA ;  /* 0x0000000000007992 */ /* 0x0001ec0000008000 */
[----:B0-----:R-:W0:Y:S01]  /*2110*/  FENCE.VIEW.ASYNC.S ;  /* 0x00000000000073c6 */ /* 0x001e220000000000 */
        /* <DEDUP_REMOVED lines=8> */
[----:B------:R-:W-:Y:S01]  /*21a0*/  FMUL R45, R45, 1.4426950216293334961 ;  /* 0x3fb8aa3b2d2d7820 */ /* 0x000fe20000400000 */
        /* <DEDUP_REMOVED lines=27> */
[----:B------:R-:W3:Y:S01]  /*2360*/  MUFU.EX2 R167, R24 ;  /* 0x0000001800a77308 */ /* 0x000ee20000000800 */
[----:B------:R-:W-:-:S07]  /*2370*/  USHF.L.U32 UR5, UR45, 0x6, URZ ;  /* 0x000000062d057899 */ /* 0x000fce000800063f */
[----:B------:R-:W4:Y:S08]  /*2380*/  MUFU.EX2 R40, R152 ;  /* 0x0000009800287308 */ /* 0x000f300000000800 */
[----:B------:R-:W-:Y:S08]  /*2390*/  MUFU.EX2 R44, R153 ;  /* 0x00000099002c7308 */ /* 0x000ff00000000800 */
[----:B------:R-:W5:Y:S08]  /*23a0*/  MUFU.EX2 R45, R45 ;  /* 0x0000002d002d7308 */ /* 0x000f700000000800 */
[----:B------:R-:W-:Y:S08]  /*23b0*/  MUFU.EX2 R48, R48 ;  /* 0x0000003000307308 */ /* 0x000ff00000000800 */
[----:B------:R-:W0:Y:S08]  /*23c0*/  MUFU.EX2 R49, R49 ;  /* 0x0000003100317308 */ /* 0x000e300000000800 */
        /* <DEDUP_REMOVED lines=18> */
[----:B------:R5:W-:Y:S08]  /*24f0*/  MUFU.EX2 R130, R26 ;  /* 0x0000001a00827308 */ /* 0x000bf00000000800 */
[----:B------:R-:W0:Y:S08]  /*2500*/  MUFU.EX2 R153, R27 ;  /* 0x0000001b00997308 */ /* 0x000e300000000800 */
[----:B------:R0:W-:Y:S08]  /*2510*/  MUFU.EX2 R152, R30 ;  /* 0x0000001e00987308 */ /* 0x0001f00000000800 */
[----:B------:R-:W0:Y:S08]  /*2520*/  MUFU.EX2 R157, R31 ;  /* 0x0000001f009d7308 */ /* 0x000e300000000800 */
[----:B------:R0:W-:Y:S08]  /*2530*/  MUFU.EX2 R156, R34 ;  /* 0x00000022009c7308 */ /* 0x0001f00000000800 */
[----:B------:R-:W0:Y:S08]  /*2540*/  MUFU.EX2 R161, R35 ;  /* 0x0000002300a17308 */ /* 0x000e300000000800 */
[----:B------:R0:W-:Y:S08]  /*2550*/  MUFU.EX2 R128, R38 ;  /* 0x0000002600807308 */ /* 0x0001f00000000800 */
[----:B-1----:R-:W1:Y:S01]  /*2560*/  MUFU.EX2 R131, R39 ;  /* 0x0000002700837308 */ /* 0x002e620000000800 */
[----:B------:R-:W-:Y:S01]  /*2570*/  ULOP3.LUT UR5, UR5, 0x100, URZ, 0xc0, !UPT ;  /* 0x0000010005057892 */ /* 0x000fe2000f8ec03f */
[-C--:B--2---:R-:W-:Y:S01]  /*2580*/  FMUL R56, R56, R165.reuse ;  /* 0x000000a538387220 */ /* 0x084fe20000400000 */
[-C--:B------:R-:W-:Y:S01]  /*2590*/  FMUL R57, R57, R165.reuse ;  /* 0x000000a539397220 */ /* 0x080fe20000400000 */
[-C--:B------:R-:W-:Y:S01]  /*25a0*/  FMUL R60, R60, R165.reuse ;  /* 0x000000a53c3c7220 */ /* 0x080fe20000400000 */
[----:B------:R-:W-:Y:S01]  /*25b0*/  ULEA.HI UR5, UR48, UR5, URZ, 0x1c ;  /* 0x0000000530057291 */ /* 0x000fe2000f8fe03f */
[-C--:B------:R-:W-:Y:S01]  /*25c0*/  FMUL R61, R61, R165.reuse ;  /* 0x000000a53d3d7220 */ /* 0x080fe20000400000 */
[-C--:B------:R-:W-:Y:S01]  /*25d0*/  FMUL R64, R64, R165.reuse ;  /* 0x000000a540407220 */ /* 0x080fe20000400000 */
[-C--:B------:R-:W-:Y:S01]  /*25e0*/  FMUL R65, R65, R165.reuse ;  /* 0x000000a541417220 */ /* 0x080fe20000400000 */
[----:B------:R-:W-:Y:S01]  /*25f0*/  FMUL R68, R68, R165 ;  /* 0x000000a544447220 */ /* 0x000fe20000400000 */
[-C--:B---3--:R-:W-:Y:S01]  /*2600*/  FMUL R58, R58, R167.reuse ;  /* 0x000000a73a3a7220 */ /* 0x088fe20000400000 */
[-C--:B------:R-:W-:Y:S01]  /*2610*/  FMUL R59, R59, R167.reuse ;  /* 0x000000a73b3b7220 */ /* 0x080fe20000400000 */
[-C--:B------:R-:W-:Y:S01]  /*2620*/  FMUL R62, R62, R167.reuse ;  /* 0x000000a73e3e7220 */ /* 0x080fe20000400000 */
[-C--:B------:R-:W-:Y:S01]  /*2630*/  FMUL R63, R63, R167.reuse ;  /* 0x000000a73f3f7220 */ /* 0x080fe20000400000 */
[-C--:B------:R-:W-:Y:S01]  /*2640*/  FMUL R66, R66, R167.reuse ;  /* 0x000000a742427220 */ /* 0x080fe20000400000 */
[-C--:B------:R-:W-:Y:S01]  /*2650*/  FMUL R67, R67, R167.reuse ;  /* 0x000000a743437220 */ /* 0x080fe20000400000 */
[----:B------:R-:W-:Y:S01]  /*2660*/  FMUL R70, R70, R167 ;  /* 0x000000a746467220 */ /* 0x000fe20000400000 */
[----:B------:R-:W-:Y:S01]  /*2670*/  FMUL R69, R69, R165 ;  /* 0x000000a545457220 */ /* 0x000fe20000400000 */
[----:B------:R-:W-:Y:S01]  /*2680*/  FMUL R71, R71, R167 ;  /* 0x000000a747477220 */ /* 0x000fe20000400000 */
[----:B----4-:R-:W-:Y:S01]  /*2690*/  F2FP.F16.F32.PACK_AB R24, R41, R40 ;  /* 0x000000282918723e */ /* 0x010fe200000000ff */
[----:B------:R-:W-:Y:S01]  /*26a0*/  ULOP3.LUT UR20, UR5, 0x3fff, URZ, 0xc0, !UPT ;  /* 0x00003fff05147892 */ /* 0x000fe2000f8ec03f */
[----:B-----5:R-:W-:-:S02]  /*26b0*/  F2FP.F16.F32.PACK_AB R26, R45, R44 ;  /* 0x0000002c2d1a723e */ /* 0x020fc400000000ff */
[----:B0-----:R-:W-:Y:S02]  /*26c0*/  F2FP.F16.F32.PACK_AB R28, R49, R48 ;  /* 0x00000030311c723e */ /* 0x001fe400000000ff */
[----:B------:R-:W-:Y:S02]  /*26d0*/  F2FP.F16.F32.PACK_AB R30, R53, R52 ;  /* 0x00000034351e723e */ /* 0x000fe400000000ff */
[----:B------:R-:W-:Y:S02]  /*26e0*/  F2FP.F16.F32.PACK_AB R32, R149, R148 ;  /* 0x000000949520723e */ /* 0x000fe400000000ff */
[----:B------:R-:W-:Y:S02]  /*26f0*/  F2FP.F16.F32.PACK_AB R34, R155, R150 ;  /* 0x000000969b22723e */ /* 0x000fe400000000ff */
[----:B------:R-:W-:Y:S02]  /*2700*/  F2FP.F16.F32.PACK_AB R36, R159, R154 ;  /* 0x0000009a9f24723e */ /* 0x000fe400000000ff */
[----:B------:R-:W-:-:S02]  /*2710*/  F2FP.F16.F32.PACK_AB R38, R163, R158 ;  /* 0x0000009ea326723e */ /* 0x000fc400000000ff */
[----:B------:R-:W-:Y:S02]  /*2720*/  F2FP.F16.F32.PACK_AB R25, R43, R42 ;  /* 0x0000002a2b19723e */ /* 0x000fe400000000ff */
[----:B------:R-:W-:Y:S02]  /*2730*/  F2FP.F16.F32.PACK_AB R27, R47, R46 ;  /* 0x0000002e2f1b723e */ /* 0x000fe400000000ff */
[----:B------:R-:W-:Y:S02]  /*2740*/  F2FP.F16.F32.PACK_AB R29, R51, R50 ;  /* 0x00000032331d723e */ /* 0x000fe400000000ff */
[----:B------:R-:W-:Y:S02]  /*2750*/  F2FP.F16.F32.PACK_AB R31, R55, R54 ;  /* 0x00000036371f723e */ /* 0x000fe400000000ff */
[----:B------:R-:W-:Y:S02]  /*2760*/  F2FP.F16.F32.PACK_AB R33, R153, R130 ;  /* 0x000000829921723e */ /* 0x000fe400000000ff */
[----:B------:R-:W-:-:S02]  /*2770*/  F2FP.F16.F32.PACK_AB R35, R157, R152 ;  /* 0x000000989d23723e */ /* 0x000fc400000000ff */
[----:B------:R-:W-:Y:S02]  /*2780*/  F2FP.F16.F32.PACK_AB R37, R161, R156 ;  /* 0x0000009ca125723e */ /* 0x000fe400000000ff */
[----:B-1----:R-:W-:Y:S01]  /*2790*/  F2FP.F16.F32.PACK_AB R39, R131, R128 ;  /* 0x000000808327723e */ /* 0x002fe200000000ff */
[----:B------:R-:W-:Y:S06]  /*27a0*/  BAR.SYNC.DEFER_BLOCKING 0x0 ;  /* 0x0000000000007b1d */ /* 0x000fec0000010000 */
[----:B------:R-:W-:Y:S01]  /*27b0*/  UMOV UR42, UR20 ;  /* 0x00000014002a7c82 */ /* 0x000fe20008000000 */
[----:B------:R-:W-:Y:S01]  /*27c0*/  UMOV UR43, 0x40000040 ;  /* 0x40000040002b7882 */ /* 0x000fe20000000000 */
[----:B------:R-:W-:-:S06]  /*27d0*/  WARPGROUP.ARRIVE ;  /* 0x00000000000079c5 */ /* 0x000fcc0000000000 */
[----:B------:R-:W-:Y:S01]  /*27e0*/  HGMMA.64x32x16.F32 R56, R24, gdesc[UR40], R56 ;  /* 0x0060002818387df0 */ /* 0x000fe20008700838 */
[----:B------:R-:W-:Y:S01]  /*27f0*/  UIADD3 UR42, UP0, UR20, 0x2, URZ ;  /* 0x00000002142a7890 */ /* 0x000fe2000ff1e03f */
[----:B------:R-:W-:-:S03]  /*2800*/  UMOV UR5, URZ ;  /* 0x0000003f00057c82 */ /* 0x000fc60008000000 */
[----:B------:R-:W-:Y:S01]  /*2810*/  UIADD3.X UR43, UR5, 0x40000040, URZ, UP0, !UPT ;  /* 0x40000040052b7890 */ /* 0x000fe200087fe43f */
[----:B------:R-:W-:Y:S01]  /*2820*/  FADD R41, R40, R41 ;  /* 0x0000002928297221 */ /* 0x000fe20000000000 */
[----:B------:R-:W-:-:S03]  /*2830*/  FADD R43, R42, R43 ;  /* 0x0000002b2a2b7221 */ /* 0x000fc60000000000 */
[----:B------:R-:W-:Y:S01]  /*2840*/  FADD R44, R44, R41 ;  /* 0x000000292c2c7221 */ /* 0x000fe20000000000 */
[----:B------:R-:W-:-:S03]  /*2850*/  FADD R46, R46, R43 ;  /* 0x0000002b2e2e7221 */ /* 0x000fc60000000000 */
[----:B------:R-:W-:Y:S01]  /*2860*/  HGMMA.64x32x16.F32 R56, R28, gdesc[UR40], R56 ;  /* 0x006000281c387df0 */ /* 0x000fe20008700838 */
[----:B------:R-:W-:Y:S01]  /*2870*/  UIADD3.64 UR46, UR42, 0x2, URZ ;  /* 0x000000022a2e7897 */ /* 0x000fe2000fffe03f */
[----:B------:R-:W-:Y:S01]  /*2880*/  FADD R45, R45, R44 ;  /* 0x0000002c2d2d7221 */ /* 0x000fe20000000000 */
[----:B------:R-:W-:-:S03]  /*2890*/  FADD R47, R47, R46 ;  /* 0x0000002e2f2f7221 */ /* 0x000fc60000000000 */
        /* <DEDUP_REMOVED lines=11> */
[----:B------:R-:W-:Y:S01]  /*2950*/  FADD R153, R153, R130 ;  /* 0x0000008299997221 */ /* 0x000fe20000000000 */
[----:B------:R-:W-:Y:S02]  /*2960*/  HGMMA.64x32x16.F32 R56, R32, gdesc[UR44], R56 ;  /* 0x0060002c20387df0 */ /* 0x000fe40008700838 */
        /* <DEDUP_REMOVED lines=10> */
[----:B------:R-:W-:Y:S02]  /*2a10*/  UIADD3.64 UR42, UR42, 0x4, URZ ;  /* 0x000000042a2a7897 */ /* 0x000fe4000fffe03f */
[----:B------:R-:W-:Y:S01]  /*2a20*/  FADD R158, R163, R158 ;  /* 0x0000009ea39e7221 */ /* 0x000fe20000000000 */
[----:B------:R-:W-:-:S04]  /*2a30*/  FADD R128, R131, R128 ;  /* 0x0000008083807221 */ /* 0x000fc80000000000 */
[----:B------:R-:W0:Y:S04]  /*2a40*/  SHFL.BFLY PT, R41, R158, 0x2, 0x1f ;  /* 0x0c401f009e297f89 */ /* 0x000e2800000e0000 */
[----:B------:R-:W1:Y:S01]  /*2a50*/  SHFL.BFLY PT, R43, R128, 0x2, 0x1f ;  /* 0x0c401f00802b7f89 */ /* 0x000e6200000e0000 */
[----:B------:R-:W-:Y:S01]  /*2a60*/  HGMMA.64x32x16.F32 R56, R36, gdesc[UR40], R56, gsb0 ;  /* 0x0060002824387df0 */ /* 0x000fe20008000838 */
[----:B0-----:R-:W-:Y:S01]  /*2a70*/  FADD R41, R158, R41 ;  /* 0x000000299e297221 */ /* 0x001fe20000000000 */
[----:B-1----:R-:W-:-:S04]  /*2a80*/  FADD R43, R128, R43 ;  /* 0x0000002b802b7221 */ /* 0x002fc80000000000 */
[----:B------:R-:W0:Y:S04]  /*2a90*/  SHFL.BFLY PT, R40, R41, 0x1, 0x1f ;  /* 0x0c201f0029287f89 */ /* 0x000e2800000e0000 */
[----:B------:R-:W1:Y:S01]  /*2aa0*/  SHFL.BFLY PT, R42, R43, 0x1, 0x1f ;  /* 0x0c201f002b2a7f89 */ /* 0x000e6200000e0000 */
[----:B------:R-:W-:-:S06]  /*2ab0*/  UIADD3 UR4, UR4, 0x40, URZ ;  /* 0x0000004004047890 */ /* 0x000fcc000fffe03f */
[----:B------:R-:W-:Y:S01]  /*2ac0*/  ISETP.LE.AND P1, PT, R124, UR4, PT ;  /* 0x000000047c007c0c */ /* 0x000fe2000bf23270 */
[----:B------:R-:W-:Y:S01]  /*2ad0*/  IMAD R129, R77, 0x40, R129 ;  /* 0x000000404d817824 */ /* 0x000fe200078e0281 */
[----:B------:R-:W-:Y:S01]  /*2ae0*/  LEA R127, R75, R127, 0x6 ;  /* 0x0000007f4b7f7211 */ /* 0x000fe200078e30ff */
[----:B------:R-:W-:Y:S01]  /*2af0*/  IMAD.MOV.U32 R128, RZ, RZ, R151 ;  /* 0x000000ffff807224 */ /* 0x000fe200078e0097 */
[----:B------:R-:W-:Y:S01]  /*2b00*/  MOV R130, R147 ;  /* 0x0000009300827202 */ /* 0x000fe20000000f00 */
[----:B0-----:R-:W-:Y:S01]  /*2b10*/  FADD R40, R41, R40 ;  /* 0x0000002829287221 */ /* 0x001fe20000000000 */
[----:B-1----:R-:W-:-:S03]  /*2b20*/  FADD R42, R43, R42 ;  /* 0x0000002a2b2a7221 */ /* 0x002fc60000000000 */
[----:B------:R-:W-:Y:S01]  /*2b30*/  FFMA R74, R165, R74, R40 ;  /* 0x0000004aa54a7223 */ /* 0x000fe20000000028 */
[----:B------:R-:W-:Y:S01]  /*2b40*/  FFMA R76, R167, R76, R42 ;  /* 0x0000004ca74c7223 */ /* 0x000fe2000000002a */
[----:B------:R-:W-:Y:S02]  /*2b50*/  WARPGROUP.DEPBAR.LE gsb0, 0x0 ;  /* 0x00008000000079c5 */ /* 0x000fe40000010000 */
[----:B------:R-:W-:Y:S05]  /*2b60*/  @!P1 BRA `(.L_x_1) ;  /* 0xffffffe400dc9947 */ /* 0x000fea000383ffff */
.L_x_0:
[----:B------:R-:W-:Y:S01]  /*2b70*/  FMUL R3, R70, 0.25 ;  /* 0x3e80000046037820 */ /* 0x000fe20000400000 */
[----:B------:R-:W-:Y:S01]  /*2b80*/  FSETP.GT.AND P1, PT, |R76|, 8.50705917302346158658e+37, PT ;  /* 0x7e8000004c00780b */ /* 0x000fe20003f24200 */
[----:B0-----:R-:W-:Y:S01]  /*2b90*/  FMUL R4, R67, 0.25 ;  /* 0x3e80000043047820 */ /* 0x001fe20000400000 */
[----:B------:R-:W-:Y:S01]  /*2ba0*/  FMUL R2, R71, 0.25 ;  /* 0x3e80000047027820 */ /* 0x000fe20000400000 */
[----:B------:R-:W-:Y:S01]  /*2bb0*/  FSETP.GT.AND P2, PT, |R74|, 8.50705917302346158658e+37, PT ;  /* 0x7e8000004a00780b */ /* 0x000fe20003f44200 */
[----:B------:R-:W-:Y:S01]  /*2bc0*/  FMUL R6, R61, 0.25 ;  /* 0x3e8000003d067820 */ /* 0x000fe20000400000 */
[----:B------:R-:W-:Y:S01]  /*2bd0*/  FSEL R9, R3, R70, P1 ;  /* 0x0000004603097208 */ /* 0x000fe20000800000 */
[----:B------:R-:W-:Y:S01]  /*2be0*/  FMUL R3, R66, 0.25 ;  /* 0x3e80000042037820 */ /* 0x000fe20000400000 */
[----:B------:R-:W-:Y:S01]  /*2bf0*/  IADD3 R126, R125, UR7, R126 ;  /* 0x000000077d7e7c10 */ /* 0x000fe2000fffe07e */
[----:B------:R-:W-:Y:S01]  /*2c00*/  FMUL R19, R60, 0.25 ;  /* 0x3e8000003c137820 */ /* 0x000fe20000400000 */
[----:B------:R-:W-:Y:S01]  /*2c10*/  LOP3.LUT R5, R0, 0x8, RZ, 0xc0, !PT ;  /* 0x0000000800057812 */ /* 0x000fe200078ec0ff */
[----:B------:R-:W-:Y:S01]  /*2c20*/  FMUL R10, R57, 0.25 ;  /* 0x3e800000390a7820 */ /* 0x000fe20000400000 */
[----:B------:R-:W-:Y:S01]  /*2c30*/  FSEL R13, R3, R66, P1 ;  /* 0x00000042030d7208 */ /* 0x000fe20000800000 */
[----:B------:R-:W-:Y:S01]  /*2c40*/  FMUL R3, R58, 0.25 ;  /* 0x3e8000003a037820 */ /* 0x000fe20000400000 */
[----:B------:R-:W-:Y:S01]  /*2c50*/  FSEL R67, R4, R67, P1 ;  /* 0x0000004304437208 */ /* 0x000fe20000800000 */
[----:B------:R-:W-:Y:S01]  /*2c60*/  FMUL R4, R59, 0.25 ;  /* 0x3e8000003b047820 */ /* 0x000fe20000400000 */
[----:B------:R-:W-:Y:S01]  /*2c70*/  FSEL R71, R2, R71, P1 ;  /* 0x0000004702477208 */ /* 0x000fe20000800000 */
[----:B------:R-:W-:Y:S01]  /*2c80*/  FMUL R2, R63, 0.25 ;  /* 0x3e8000003f027820 */ /* 0x000fe20000400000 */
[----:B------:R-:W-:Y:S01]  /*2c90*/  FSEL R21, R3, R58, P1 ;  /* 0x0000003a03157208 */ /* 0x000fe20000800000 */
[----:B------:R-:W-:Y:S01]  /*2ca0*/  FMUL R3, R68, 0.25 ;  /* 0x3e80000044037820 */ /* 0x000fe20000400000 */
[----:B------:R-:W-:Y:S01]  /*2cb0*/  LEA.HI R126, R5, R126, RZ, 0x1f ;  /* 0x0000007e057e7211 */ /* 0x000fe200078ff8ff */
[----:B------:R-:W-:Y:S01]  /*2cc0*/  FMUL R5, R62, 0.25 ;  /* 0x3e8000003e057820 */ /* 0x000fe20000400000 */
[----:B------:R-:W-:Y:S01]  /*2cd0*/  FSETP.GEU.AND P4, PT, R76, 1.175494350822287508e-38, PT ;  /* 0x008000004c00780b */ /* 0x000fe20003f8e000 */
[----:B------:R-:W-:Y:S01]  /*2ce0*/  FMUL R23, R56, 0.25 ;  /* 0x3e80000038177820 */ /* 0x000fe20000400000 */
[----:B------:R-:W-:Y:S01]  /*2cf0*/  FSEL R11, R3, R68, P2 ;  /* 0x00000044030b7208 */ /* 0x000fe20001000000 */
[----:B------:R-:W-:Y:S01]  /*2d00*/  FMUL R3, R76, 8388608 ;  /* 0x4b0000004c037820 */ /* 0x000fe20000400000 */
[----:B------:R-:W-:Y:S01]  /*2d10*/  FSEL R59, R4, R59, P1 ;  /* 0x0000003b043b7208 */ /* 0x000fe20000800000 */
[----:B------:R-:W-:Y:S01]  /*2d20*/  FMUL R4, R65, 0.25 ;  /* 0x3e80000041047820 */ /* 0x000fe20000400000 */
[----:B------:R-:W-:Y:S01]  /*2d30*/  FSEL R63, R2, R63, P1 ;  /* 0x0000003f023f7208 */ /* 0x000fe20000800000 */
[----:B------:R-:W-:Y:S01]  /*2d40*/  FMUL R2, R69, 0.25 ;  /* 0x3e80000045027820 */ /* 0x000fe20000400000 */
[----:B------:R-:W-:Y:S01]  /*2d50*/  FSEL R37, R3, R76, !P4 ;  /* 0x0000004c03257208 */ /* 0x000fe20006000000 */
[----:B------:R-:W0:Y:S01]  /*2d60*/  LDC R38, c[0x0][0x278] ;  /* 0x00009e00ff267b82 */ /* 0x000e220000000800 */
[C---:B------:R-:W-:Y:S01]  /*2d70*/  FSETP.GEU.AND P5, PT, |R76|.reuse, 1.175494350822287508e-38, PT ;  /* 0x008000004c00780b */ /* 0x040fe20003fae200 */
[----:B------:R-:W-:Y:S01]  /*2d80*/  @P1 FMUL R76, R76, 0.25 ;  /* 0x3e8000004c4c1820 */ /* 0x000fe20000400000 */
[----:B------:R-:W-:Y:S01]  /*2d90*/  FSEL R17, R5, R62, P1 ;  /* 0x0000003e05117208 */ /* 0x000fe20000800000 */
[----:B------:R-:W-:Y:S01]  /*2da0*/  FMUL R5, R64, 0.25 ;  /* 0x3e80000040057820 */ /* 0x000fe20000400000 */
[----:B------:R-:W-:Y:S01]  /*2db0*/  FSETP.GEU.AND P1, PT, |R74|, 1.175494350822287508e-38, PT ;  /* 0x008000004a00780b */ /* 0x000fe20003f2e200 */
[----:B------:R-:W-:Y:S01]  /*2dc0*/  ULDC.64 UR4, c[0x0][0x270] ;  /* 0x00009c0000047ab9 */ /* 0x000fe20000000a00 */
[----:B------:R-:W-:Y:S01]  /*2dd0*/  FSEL R65, R4, R65, P2 ;  /* 0x0000004104417208 */ /* 0x000fe20001000000 */
[----:B------:R-:W-:Y:S01]  /*2de0*/  VIADD R4, R37, 0xc0cafb0d ;  /* 0xc0cafb0d25047836 */ /* 0x000fe20000000000 */
[----:B------:R-:W-:Y:S01]  /*2df0*/  FSEL R69, R2, R69, P2 ;  /* 0x0000004502457208 */ /* 0x000fe20001000000 */
[C---:B------:R-:W-:Y:S01]  /*2e00*/  FMUL R2, R74.reuse, 8388608 ;  /* 0x4b0000004a027820 */ /* 0x040fe20000400000 */
[----:B------:R-:W-:Y:S01]  /*2e10*/  FSETP.GEU.AND P3, PT, R74, 1.175494350822287508e-38, PT ;  /* 0x008000004a00780b */ /* 0x000fe20003f6e000 */
[----:B------:R-:W1:Y:S01]  /*2e20*/  LDC.64 R46, c[0x0][0x228] ;  /* 0x00008a00ff2e7b82 */ /* 0x000e620000000a00 */
[----:B------:R-:W-:Y:S01]  /*2e30*/  FSEL R61, R6, R61, P2 ;  /* 0x0000003d063d7208 */ /* 0x000fe20001000000 */
[----:B------:R-:W-:Y:S01]  /*2e40*/  @!P5 FMUL R76, R76, 16777216 ;  /* 0x4b8000004c4cd820 */ /* 0x000fe20000400000 */
[----:B------:R-:W-:Y:S01]  /*2e50*/  LOP3.LUT R6, R4, 0xff800000, RZ, 0xc0, !PT ;  /* 0xff80000004067812 */ /* 0x000fe200078ec0ff */
[----:B------:R-:W-:Y:S01]  /*2e60*/  @!P5 FMUL R71, R71, 16777216 ;  /* 0x4b8000004747d820 */ /* 0x000fe20000400000 */
[----:B------:R-:W-:Y:S01]  /*2e70*/  FSEL R24, R2, R74, !P3 ;  /* 0x0000004a02187208 */ /* 0x000fe20005800000 */
[----:B------:R-:W-:Y:S01]  /*2e80*/  @P2 FMUL R74, R74, 0.25 ;  /* 0x3e8000004a4a2820 */ /* 0x000fe20000400000 */
[----:B------:R-:W-:Y:S01]  /*2e90*/  FSEL R4, RZ, -23, P4 ;  /* 0xc1b80000ff047808 */ /* 0x000fe20002000000 */
[----:B------:R-:W2:Y:S01]  /*2ea0*/  MUFU.RCP R8, R76 ;  /* 0x0000004c00087308 */ /* 0x000ea20000001000 */
[----:B------:R-:W-:Y:S01]  /*2eb0*/  I2FP.F32.S32 R7, R6 ;  /* 0x0000000600077245 */ /* 0x000fe20000201400 */
[----:B------:R-:W-:Y:S01]  /*2ec0*/  @!P1 FMUL R74, R74, 16777216 ;  /* 0x4b8000004a4a9820 */ /* 0x000fe20000400000 */
[----:B------:R-:W-:Y:S01]  /*2ed0*/  IADD3 R3, R24, -0x3f3504f3, RZ ;  /* 0xc0cafb0d18037810 */ /* 0x000fe20007ffe0ff */
[----:B------:R-:W-:Y:S01]  /*2ee0*/  @!P5 FMUL R9, R9, 16777216 ;  /* 0x4b8000000909d820 */ /* 0x000fe20000400000 */
[----:B------:R-:W-:Y:S01]  /*2ef0*/  FSEL R15, R5, R64, P2 ;  /* 0x00000040050f7208 */ /* 0x000fe20001000000 */
[----:B------:R-:W-:Y:S01]  /*2f00*/  FFMA.FTZ R7, R7, 1.1920928955078125e-07, R4 ;  /* 0x3400000007077823 */ /* 0x000fe20000010004 */
[----:B------:R-:W-:Y:S01]  /*2f10*/  FSEL R19, R19, R60, P2 ;  /* 0x0000003c13137208 */ /* 0x000fe20001000000 */
[----:B------:R-:W3:Y:S01]  /*2f20*/  MUFU.RCP R4, R74 ;  /* 0x0000004a00047308 */ /* 0x000ee20000001000 */
[----:B------:R-:W-:Y:S01]  /*2f30*/  FSEL R57, R10, R57, P2 ;  /* 0x000000390a397208 */ /* 0x000fe20001000000 */
[----:B------:R-:W-:Y:S01]  /*2f40*/  @!P5 FMUL R67, R67, 16777216 ;  /* 0x4b8000004343d820 */ /* 0x000fe20000400000 */
[----:B------:R-:W-:Y:S01]  /*2f50*/  LOP3.LUT R3, R3, 0xff800000, RZ, 0xc0, !PT ;  /* 0xff80000003037812 */ /* 0x000fe200078ec0ff */
[----:B------:R-:W-:Y:S01]  /*2f60*/  @!P5 FMUL R13, R13, 16777216 ;  /* 0x4b8000000d0dd820 */ /* 0x000fe20000400000 */
[----:B------:R-:W-:Y:S01]  /*2f70*/  FSEL R23, R23, R56, P2 ;  /* 0x0000003817177208 */ /* 0x000fe20001000000 */
[----:B------:R-:W-:Y:S01]  /*2f80*/  @!P5 FMUL R63, R63, 16777216 ;  /* 0x4b8000003f3fd820 */ /* 0x000fe20000400000 */
[----:B------:R-:W-:Y:S01]  /*2f90*/  @!P5 FMUL R17, R17, 16777216 ;  /* 0x4b8000001111d820 */ /* 0x000fe20000400000 */
[----:B------:R-:W-:Y:S01]  /*2fa0*/  @!P5 FMUL R59, R59, 16777216 ;  /* 0x4b8000003b3bd820 */ /* 0x000fe20000400000 */
[----:B------:R-:W-:Y:S01]  /*2fb0*/  @!P5 FMUL R21, R21, 16777216 ;  /* 0x4b8000001515d820 */ /* 0x000fe20000400000 */
[----:B------:R-:W-:Y:S01]  /*2fc0*/  FSEL R2, RZ, -23, P3 ;  /* 0xc1b80000ff027808 */ /* 0x000fe20001800000 */
[----:B------:R-:W-:Y:S01]  /*2fd0*/  @!P1 FMUL R69, R69, 16777216 ;  /* 0x4b80000045459820 */ /* 0x000fe20000400000 */
[-C--:B------:R-:W-:Y:S01]  /*2fe0*/  I2FP.F32.S32 R5, R3.reuse ;  /* 0x0000000300057245 */ /* 0x080fe20000201400 */
[----:B------:R-:W-:Y:S01]  /*2ff0*/  @!P1 FMUL R11, R11, 16777216 ;  /* 0x4b8000000b0b9820 */ /* 0x000fe20000400000 */
[----:B------:R-:W-:Y:S01]  /*3000*/  @!P1 FMUL R65, R65, 16777216 ;  /* 0x4b80000041419820 */ /* 0x000fe20000400000 */
[----:B------:R-:W-:Y:S01]  /*3010*/  @!P1 FMUL R15, R15, 16777216 ;  /* 0x4b8000000f0f9820 */ /* 0x000fe20000400000 */
[----:B------:R-:W-:Y:S01]  /*3020*/  @!P1 FMUL R61, R61, 16777216 ;  /* 0x4b8000003d3d9820 */ /* 0x000fe20000400000 */
[----:B------:R-:W-:Y:S01]  /*3030*/  @!P1 FMUL R19, R19, 16777216 ;  /* 0x4b80000013139820 */ /* 0x000fe20000400000 */
[----:B------:R-:W-:Y:S01]  /*3040*/  @!P1 FMUL R57, R57, 16777216 ;  /* 0x4b80000039399820 */ /* 0x000fe20000400000 */
[----:B------:R-:W-:Y:S01]  /*3050*/  @!P1 FMUL R23, R23, 16777216 ;  /* 0x4b80000017179820 */ /* 0x000fe20000400000 */
[----:B------:R-:W-:Y:S01]  /*3060*/  IADD3 R3, R24, -R3, RZ ;  /* 0x8000000318037210 */ /* 0x000fe20007ffe0ff */
[C---:B--2---:R-:W-:Y:S01]  /*3070*/  FMUL R71, R8.reuse, R71 ;  /* 0x0000004708477220 */ /* 0x044fe20000400000 */
[C---:B------:R-:W-:Y:S01]  /*3080*/  FMUL R9, R8.reuse, R9 ;  /* 0x0000000908097220 */ /* 0x040fe20000400000 */
[C---:B------:R-:W-:Y:S01]  /*3090*/  FMUL R10, R8.reuse, R67 ;  /* 0x00000043080a7220 */ /* 0x040fe20000400000 */
[C---:B------:R-:W-:Y:S01]  /*30a0*/  FMUL R12, R8.reuse, R13 ;  /* 0x0000000d080c7220 */ /* 0x040fe20000400000 */
[C---:B------:R-:W-:Y:S01]  /*30b0*/  FMUL R63, R8.reuse, R63 ;  /* 0x0000003f083f7220 */ /* 0x040fe20000400000 */
[C---:B------:R-:W-:Y:S01]  /*30c0*/  FMUL R17, R8.reuse, R17 ;  /* 0x0000001108117220 */ /* 0x040fe20000400000 */
[C---:B------:R-:W-:Y:S01]  /*30d0*/  FMUL R16, R8.reuse, R59 ;  /* 0x0000003b08107220 */ /* 0x040fe20000400000 */
[----:B------:R-:W-:Y:S01]  /*30e0*/  FMUL R18, R8, R21 ;  /* 0x0000001508127220 */ /* 0x000fe20000400000 */
[C---:B---3--:R-:W-:Y:S01]  /*30f0*/  FMUL R69, R4.reuse, R69 ;  /* 0x0000004504457220 */ /* 0x048fe20000400000 */
[C---:B------:R-:W-:Y:S01]  /*3100*/  FMUL R11, R4.reuse, R11 ;  /* 0x0000000b040b7220 */ /* 0x040fe20000400000 */
[C---:B------:R-:W-:Y:S01]  /*3110*/  FMUL R8, R4.reuse, R65 ;  /* 0x0000004104087220 */ /* 0x040fe20000400000 */
[C---:B------:R-:W-:Y:S01]  /*3120*/  FMUL R14, R4.reuse, R15 ;  /* 0x0000000f040e7220 */ /* 0x040fe20000400000 */
[C---:B------:R-:W-:Y:S01]  /*3130*/  FMUL R61, R4.reuse, R61 ;  /* 0x0000003d043d7220 */ /* 0x040fe20000400000 */
[C---:B------:R-:W-:Y:S01]  /*3140*/  FMUL R19, R4.reuse, R19 ;  /* 0x0000001304137220 */ /* 0x040fe20000400000 */
[C---:B------:R-:W-:Y:S01]  /*3150*/  FMUL R20, R4.reuse, R57 ;  /* 0x0000003904147220 */ /* 0x040fe20000400000 */
[----:B------:R-:W-:Y:S01]  /*3160*/  FFMA.FTZ R2, R5, 1.1920928955078125e-07, R2 ;  /* 0x3400000005027823 */ /* 0x000fe20000010002 */
[----:B------:R-:W-:Y:S01]  /*3170*/  FMUL R4, R4, R23 ;  /* 0x0000001704047220 */ /* 0x000fe20000400000 */
[----:B------:R-:W-:Y:S01]  /*3180*/  MOV R5, 0x3dc6b27f ;  /* 0x3dc6b27f00057802 */ /* 0x000fe20000000f00 */
[----:B------:R-:W-:Y:S01]  /*3190*/  FADD R3, R3, -1 ;  /* 0xbf80000003037421 */ /* 0x000fe20000000000 */
[----:B------:R-:W-:Y:S01]  /*31a0*/  F2FP.F16.F32.PACK_AB R15, R11, R14 ;  /* 0x0000000e0b0f723e */ /* 0x000fe200000000ff */
[----:B------:R-:W-:Y:S01]  /*31b0*/  IMAD.IADD R6, R37, 0x1, -R6 ;  /* 0x0000000125067824 */ /* 0x000fe200078e0a06 */
[----:B------:R-:W-:Y:S01]  /*31c0*/  F2FP.F16.F32.PACK_AB R14, R19, R4 ;  /* 0x00000004130e723e */ /* 0x000fe200000000ff */
[----:B------:R-:W-:Y:S01]  /*31d0*/  BAR.SYNC.DEFER_BLOCKING 0x0 ;  /* 0x0000000000007b1d */ /* 0x000fe20000010000 */
[-C--:B------:R-:W-:Y:S01]  /*31e0*/  FFMA.FTZ R4, R3, R5.reuse, -0.16845393180847167969 ;  /* 0xbe2c7f3003047423 */ /* 0x080fe20000010005 */
[----:B------:R-:W-:Y:S01]  /*31f0*/  SHF.R.U32.HI R11, RZ, 0x6, R0 ;  /* 0x00000006ff0b7819 */ /* 0x000fe20000011600 */
[----:B------:R-:W-:Y:S01]  /*3200*/  FADD R6, R6, -1 ;  /* 0xbf80000006067421 */ /* 0x000fe20000000000 */
[----:B------:R-:W-:Y:S01]  /*3210*/  F2FP.F16.F32.PACK_AB R21, R69, R8 ;  /* 0x000000084515723e */ /* 0x000fe200000000ff */
[----:B------:R-:W-:Y:S01]  /*3220*/  FFMA.FTZ R4, R3, R4, 0.1716887056827545166 ;  /* 0x3e2fcf2a03047423 */ /* 0x000fe20000010004 */
[----:B------:R-:W-:Y:S01]  /*3230*/  SGXT.U32 R11, R11, 0x2 ;  /* 0x000000020b0b781a */ /* 0x000fe20000000000 */
[C---:B------:R-:W-:Y:S01]  /*3240*/  FFMA.FTZ R5, R6.reuse, R5, -0.16845393180847167969 ;  /* 0xbe2c7f3006057423 */ /* 0x040fe20000010005 */
[----:B------:R-:W-:Y:S01]  /*3250*/  F2FP.F16.F32.PACK_AB R20, R61, R20 ;  /* 0x000000143d14723e */ /* 0x000fe200000000ff */
[----:B------:R-:W-:Y:S01]  /*3260*/  FFMA.FTZ R4, R3, R4, -0.17900948226451873779 ;  /* 0xbe374e4303047423 */ /* 0x000fe20000010004 */
[----:B------:R-:W-:Y:S01]  /*3270*/  F2FP.F16.F32.PACK_AB R23, R9, R12 ;  /* 0x0000000c0917723e */ /* 0x000fe200000000ff */
[----:B------:R-:W-:Y:S01]  /*3280*/  FFMA.FTZ R5, R6, R5, 0.1716887056827545166 ;  /* 0x3e2fcf2a06057423 */ /* 0x000fe20000010005 */
[----:B0-----:R-:W-:-:S02]  /*3290*/  IMAD R11, R11, R38, RZ ;  /* 0x000000260b0b7224 */ /* 0x001fc400078e02ff */
[----:B------:R-:W-:Y:S01]  /*32a0*/  FFMA.FTZ R4, R3, R4, 0.20512372255325317383 ;  /* 0x3e520bf403047423 */ /* 0x000fe20000010004 */
[----:B------:R-:W-:Y:S01]  /*32b0*/  F2FP.F16.F32.PACK_AB R22, R17, R18 ;  /* 0x000000121116723e */ /* 0x000fe200000000ff */
[----:B------:R-:W-:Y:S01]  /*32c0*/  FFMA.FTZ R5, R6, R5, -0.17900948226451873779 ;  /* 0xbe374e4306057423 */ /* 0x000fe20000010005 */
[----:B------:R-:W-:Y:S01]  /*32d0*/  LOP3.LUT R8, R119, 0x8, RZ, 0x3c, !PT ;  /* 0x0000000877087812 */ /* 0x000fe200078e3cff */
[----:B------:R-:W-:Y:S01]  /*32e0*/  FFMA.FTZ R4, R3, R4, -0.24046532809734344482 ;  /* 0xbe763c8b03047423 */ /* 0x000fe20000010004 */
[----:B------:R-:W-:Y:S01]  /*32f0*/  F2FP.F16.F32.PACK_AB R71, R71, R10 ;  /* 0x0000000a4747723e */ /* 0x000fe200000000ff */
[----:B------:R-:W-:Y:S01]  /*3300*/  IMAD R9, R38, 0x4, R11 ;  /* 0x0000000426097824 */ /* 0x000fe200078e020b */
[----:B------:R-:W-:Y:S01]  /*3310*/  F2FP.F16.F32.PACK_AB R70, R63, R16 ;  /* 0x000000103f46723e */ /* 0x000fe200000000ff */
[----:B------:R-:W-:Y:S01]  /*3320*/  FFMA.FTZ R5, R6, R5, 0.20512372255325317383 ;  /* 0x3e520bf406057423 */ /* 0x000fe20000010005 */
[C---:B------:R-:W-:Y:S01]  /*3330*/  FFMA.FTZ R4, R3.reuse, R4, 0.28857114911079406738 ;  /* 0x3e93bf9903047423 */ /* 0x040fe20000010004 */
[----:B------:R-:W-:Y:S01]  /*3340*/  LOP3.LUT R120, R120, R121, RZ, 0xfc, !PT ;  /* 0x0000007978787212 */ /* 0x000fe200078efcff */
[----:B------:R0:W-:Y:S01]  /*3350*/  STS.64 [R119+UR7], R14 ;  /* 0x0000000e77007988 */ /* 0x0001e20008000a07 */
[----:B------:R-:W-:Y:S01]  /*3360*/  LEA R13, R38, R9, 0x2 ;  /* 0x00000009260d7211 */ /* 0x000fe200078e10ff */
[----:B------:R-:W-:Y:S01]  /*3370*/  FFMA.FTZ R5, R6, R5, -0.24046532809734344482 ;  /* 0xbe763c8b06057423 */ /* 0x000fe20000010005 */
[C---:B------:R-:W-:Y:S01]  /*3380*/  FFMA.FTZ R4, R3.reuse, R4, -0.36067417263984680176 ;  /* 0xbeb8aa4903047423 */ /* 0x040fe20000010004 */
[----:B------:R2:W-:Y:S01]  /*3390*/  STS.64 [R119+UR7+0x200], R20 ;  /* 0x0002001477007988 */ /* 0x0005e20008000a07 */
[----:B------:R-:W-:Y:S01]  /*33a0*/  ISETP.GE.U32.AND P1, PT, R24, 0x7f800000, PT ;  /* 0x7f8000001800780c */ /* 0x000fe20003f26070 */
[C---:B------:R-:W-:Y:S01]  /*33b0*/  FFMA.FTZ R5, R6.reuse, R5, 0.28857114911079406738 ;  /* 0x3e93bf9906057423 */ /* 0x040fe20000010005 */
[----:B------:R-:W-:Y:S01]  /*33c0*/  FFMA.FTZ R4, R3, R4, 0.48089820146560668945 ;  /* 0x3ef6384a03047423 */ /* 0x000fe20000010004 */
[----:B------:R3:W-:Y:S01]  /*33d0*/  STS.64 [R8+UR7+0x1000], R22 ;  /* 0x0010001608007988 */ /* 0x0007e20008000a07 */
[----:B------:R-:W-:Y:S01]  /*33e0*/  ISETP.GE.U32.AND P3, PT, R37, 0x7f800000, PT ;  /* 0x7f8000002500780c */ /* 0x000fe20003f66070 */
[----:B------:R-:W-:Y:S01]  /*33f0*/  FFMA.FTZ R5, R6, R5, -0.36067417263984680176 ;  /* 0xbeb8aa4906057423 */ /* 0x000fe20000010005 */
[----:B------:R-:W-:Y:S01]  /*3400*/  FFMA.FTZ R4, R3, R4, -0.72134751081466674805 ;  /* 0xbf38aa3b03047423 */ /* 0x000fe20000010004 */
[----:B------:R4:W-:Y:S01]  /*3410*/  STS.64 [R8+UR7+0x1200], R70 ;  /* 0x0012004608007988 */ /* 0x0009e20008000a07 */
[----:B0-----:R-:W-:-:S02]  /*3420*/  IMAD R15, R38, 0x4, R13 ;  /* 0x00000004260f7824 */ /* 0x001fc400078e020d */
[----:B------:R-:W-:Y:S01]  /*3430*/  FFMA.FTZ R5, R6, R5, 0.48089820146560668945 ;  /* 0x3ef6384a06057423 */ /* 0x000fe20000010005 */
[C---:B------:R-:W-:Y:S01]  /*3440*/  FMUL R4, R3.reuse, R4 ;  /* 0x0000000403047220 */ /* 0x040fe20000400000 */
[----:B------:R-:W-:Y:S01]  /*3450*/  BAR.SYNC.DEFER_BLOCKING 0x0 ;  /* 0x0000000000007b1d */ /* 0x000fe20000010000 */
[----:B------:R-:W-:Y:S01]  /*3460*/  LOP3.LUT R32, R120, 0x8, RZ, 0x3c, !PT ;  /* 0x0000000878207812 */ /* 0x000fe200078e3cff */
[----:B------:R-:W-:Y:S01]  /*3470*/  FFMA.FTZ R5, R6, R5, -0.72134751081466674805 ;  /* 0xbf38aa3b06057423 */ /* 0x000fe20000010005 */
[----:B------:R-:W-:Y:S01]  /*3480*/  LEA R17, R38, R15, 0x2 ;  /* 0x0000000f26117211 */ /* 0x000fe200078e10ff */
[----:B------:R-:W-:Y:S01]  /*3490*/  FMUL R4, R3, R4 ;  /* 0x0000000403047220 */ /* 0x000fe20000400000 */
[----:B------:R-:W-:Y:S01]  /*34a0*/  UIMAD UR4, UR6, UR4, URZ ;  /* 0x00000004060472a4 */ /* 0x000fe2000f8e023f */
[----:B------:R-:W-:Y:S01]  /*34b0*/  FMUL R5, R6, R5 ;  /* 0x0000000506057220 */ /* 0x000fe20000400000 */
[----:B------:R-:W-:Y:S01]  /*34c0*/  FSETP.NEU.AND P2, PT, R24, RZ, PT ;  /* 0x000000ff1800720b */ /* 0x000fe20003f4d000 */
[----:B------:R-:W-:-:S02]  /*34d0*/  IMAD R19, R38, 0x4, R17 ;  /* 0x0000000426137824 */ /* 0x000fc400078e0211 */
[----:B------:R-:W-:Y:S01]  /*34e0*/  FFMA.FTZ R3, R3, 1.4426950216293334961, R4 ;  /* 0x3fb8aa3b03037823 */ /* 0x000fe20000010004 */
[----:B------:R-:W-:Y:S01]  /*34f0*/  FMUL R5, R6, R5 ;  /* 0x0000000506057220 */ /* 0x000fe20000400000 */
[----:B------:R-:W-:Y:S01]  /*3500*/  @P3 IMAD.MOV.U32 R4, RZ, RZ, 0x7f800000 ;  /* 0x7f800000ff043424 */ /* 0x000fe200078e00ff */
[----:B--2---:R-:W-:Y:S01]  /*3510*/  LEA R21, R38, R19, 0x2 ;  /* 0x0000001326157211 */ /* 0x004fe200078e10ff */
[----:B------:R-:W-:Y:S01]  /*3520*/  FADD R34, R2, R3 ;  /* 0x0000000302227221 */ /* 0x000fe20000000000 */
[----:B------:R-:W-:Y:S02]  /*3530*/  IMAD R2, R118, UR5, RZ ;  /* 0x0000000576027c24 */ /* 0x000fe4000f8e02ff */
[----:B------:R-:W-:Y:S01]  /*3540*/  FFMA.FTZ R6, R6, 1.4426950216293334961, R5 ;  /* 0x3fb8aa3b06067823 */ /* 0x000fe20000010005 */
[----:B------:R-:W-:Y:S01]  /*3550*/  @P1 IMAD.MOV.U32 R3, RZ, RZ, 0x7f800000 ;  /* 0x7f800000ff031424 */ /* 0x000fe200078e00ff */
[----:B------:R-:W-:Y:S01]  /*3560*/  USHF.L.U32 UR5, UR4, 0x1, URZ ;  /* 0x0000000104057899 */ /* 0x000fe2000800063f */
[----:B---3--:R-:W-:-:S02]  /*3570*/  IMAD R23, R38, 0x4, R21 ;  /* 0x0000000426177824 */ /* 0x008fc400078e0215 */
[----:B------:R-:W-:Y:S01]  /*3580*/  FADD R35, R7, R6 ;  /* 0x0000000607237221 */ /* 0x000fe20000000000 */
[----:B------:R-:W-:Y:S01]  /*3590*/  @P1 FFMA.FTZ R34, R24, R3, +INF ;  /* 0x7f80000018221423 */ /* 0x000fe20000010003 */
[----:B------:R-:W-:Y:S01]  /*35a0*/  SHF.L.U32 R3, R2, 0x1, RZ ;  /* 0x0000000102037819 */ /* 0x000fe200000006ff */
[----:B------:R-:W-:Y:S01]  /*35b0*/  @P3 FFMA.FTZ R35, R37, R4, +INF ;  /* 0x7f80000025233423 */ /* 0x000fe20000010004 */
[----:B------:R-:W0:Y:S01]  /*35c0*/  LDS.64 R40, [R120+UR7] ;  /* 0x0000000778287984 */ /* 0x000e220008000a00 */
[----:B------:R-:W-:Y:S01]  /*35d0*/  LEA R25, R38, R23, 0x2 ;  /* 0x0000001726197211 */ /* 0x000fe200078e10ff */
[----:B------:R-:W-:Y:S01]  /*35e0*/  IMAD.HI R2, R2, 0x2, RZ ;  /* 0x0000000202027827 */ /* 0x000fe200078e02ff */
[----:B-1----:R-:W-:Y:S01]  /*35f0*/  IADD3 R46, P3, P4, R3, UR5, R46 ;  /* 0x00000005032e7c10 */ /* 0x002fe2000fc7e02e */
[----:B------:R-:W1:Y:S01]  /*3600*/  LDS.64 R42, [R32+UR7] ;  /* 0x00000007202a7984 */ /* 0x000e620008000a00 */
[----:B------:R-:W-:Y:S01]  /*3610*/  UIMAD.WIDE UR4, UR4, 0x2, URZ ;  /* 0x00000002040478a5 */ /* 0x000fe2000f8e023f */
[----:B------:R-:W-:Y:S01]  /*3620*/  IMAD R27, R38, 0x4, R25 ;  /* 0x00000004261b7824 */ /* 0x000fe200078e0219 */
[-C--:B------:R-:W-:Y:S01]  /*3630*/  LEA R4, P6, R9, R46.reuse, 0x1 ;  /* 0x0000002e09047211 */ /* 0x080fe200078c08ff */
[----:B------:R-:W-:Y:S01]  /*3640*/  LDS.64 R120, [R120+UR7+0x400] ;  /* 0x0004000778787984 */ /* 0x000fe20008000a00 */
[----:B------:R-:W-:Y:S01]  /*3650*/  FSETP.NEU.AND P1, PT, R37, RZ, PT ;  /* 0x000000ff2500720b */ /* 0x000fe20003f2d000 */
[----:B------:R-:W-:Y:S01]  /*3660*/  IMAD.SHL.U32 R0, R0, 0x2, RZ ;  /* 0x0000000200007824 */ /* 0x000fe200078e00ff */
[----:B------:R-:W-:Y:S01]  /*3670*/  LEA R29, R38, R27, 0x2 ;  /* 0x0000001b261d7211 */ /* 0x000fe200078e10ff */
[----:B------:R-:W2:Y:S01]  /*3680*/  LDS.64 R44, [R32+UR7+0x400] ;  /* 0x00040007202c7984 */ /* 0x000ea20008000a00 */
[----:B------:R-:W-:Y:S01]  /*3690*/  IADD3.X R48, R2, UR5, R47, P3, P4 ;  /* 0x0000000502307c10 */ /* 0x000fe20009fe842f */
[----:B------:R-:W-:Y:S01]  /*36a0*/  ULDC UR4, c[0x0][0x27c] ;  /* 0x00009f0000047ab9 */ /* 0x000fe20000000800 */
[----:B------:R-:W-:Y:S01]  /*36b0*/  LEA R31, R38, R29, 0x2 ;  /* 0x0000001d261f7211 */ /* 0x000fe200078e10ff */
[----:B------:R-:W-:Y:S01]  /*36c0*/  UIMAD UR4, UR6, UR4, URZ ;  /* 0x00000004060472a4 */ /* 0x000fe2000f8e023f */
[----:B------:R-:W-:-:S02]  /*36d0*/  LEA R6, P3, R13, R46, 0x1 ;  /* 0x0000002e0d067211 */ /* 0x000fc400078608ff */
[----:B------:R-:W-:Y:S01]  /*36e0*/  LEA.HI.X.SX32 R5, R9, R48, 0x1, P6 ;  /* 0x0000003009057211 */ /* 0x000fe200030f0eff */
[----:B------:R-:W-:Y:S01]  /*36f0*/  IMAD R33, R38, 0x4, R31 ;  /* 0x0000000426217824 */ /* 0x000fe200078e021f */
[-C--:B------:R-:W-:Y:S01]  /*3700*/  LEA R12, P6, R19, R46.reuse, 0x1 ;  /* 0x0000002e130c7211 */ /* 0x080fe200078c08ff */
[----:B------:R-:W-:Y:S01]  /*3710*/  USHF.L.U32 UR6, UR4, 0x2, URZ ;  /* 0x0000000204067899 */ /* 0x000fe2000800063f */
[-C--:B------:R-:W-:Y:S01]  /*3720*/  LEA R2, P5, R11, R46.reuse, 0x1 ;  /* 0x0000002e0b027211 */ /* 0x080fe200078a08ff */
[----:B------:R-:W-:Y:S01]  /*3730*/  UIMAD.WIDE UR4, UR4, 0x4, URZ ;  /* 0x00000004040478a5 */ /* 0x000fe2000f8e023f */
[----:B----4-:R-:W-:Y:S02]  /*3740*/  LEA R8, P4, R15, R46, 0x1 ;  /* 0x0000002e0f087211 */ /* 0x010fe400078808ff */
[----:B------:R-:W-:Y:S02]  /*3750*/  LEA.HI.X.SX32 R7, R13, R48, 0x1, P3 ;  /* 0x000000300d077211 */ /* 0x000fe400018f0eff */
[----:B------:R-:W-:-:S02]  /*3760*/  LEA R14, P3, R21, R46, 0x1 ;  /* 0x0000002e150e7211 */ /* 0x000fc400078608ff */
[----:B------:R-:W-:Y:S02]  /*3770*/  LEA.HI.X.SX32 R13, R19, R48, 0x1, P6 ;  /* 0x00000030130d7211 */ /* 0x000fe400030f0eff */
[----:B------:R-:W-:Y:S02]  /*3780*/  LEA R20, P6, R27, R46, 0x1 ;  /* 0x0000002e1b147211 */ /* 0x000fe400078c08ff */
[C---:B------:R-:W-:Y:S02]  /*3790*/  LEA R36, R38.reuse, R33, 0x2 ;  /* 0x0000002126247211 */ /* 0x040fe400078e10ff */
[----:B------:R-:W-:Y:S02]  /*37a0*/  LEA.HI.X.SX32 R3, R11, R48, 0x1, P5 ;  /* 0x000000300b037211 */ /* 0x000fe400028f0eff */
[----:B------:R-:W-:Y:S01]  /*37b0*/  LEA R10, P5, R17, R46, 0x1 ;  /* 0x0000002e110a7211 */ /* 0x000fe200078a08ff */
[----:B------:R-:W-:Y:S01]  /*37c0*/  IMAD R37, R38, 0x4, R36 ;  /* 0x0000000426257824 */ /* 0x000fe200078e0224 */
[----:B------:R-:W-:Y:S01]  /*37d0*/  LEA.HI.X.SX32 R9, R15, R48, 0x1, P4 ;  /* 0x000000300f097211 */ /* 0x000fe200020f0eff */
[----:B0-----:R-:W-:Y:S01]  /*37e0*/  STG.E.U16 desc[UR40][R2.64], R40 ;  /* 0x0000002802007986 */ /* 0x001fe2000c101528 */
[----:B------:R-:W-:-:S02]  /*37f0*/  LEA R16, P4, R23, R46, 0x1 ;  /* 0x0000002e17107211 */ /* 0x000fc400078808ff */
[----:B------:R-:W-:Y:S01]  /*3800*/  LEA.HI.X.SX32 R15, R21, R48, 0x1, P3 ;  /* 0x00000030150f7211 */ /* 0x000fe200018f0eff */
[----:B-1----:R0:W-:Y:S01]  /*3810*/  STG.E.U16 desc[UR40][R4.64], R42 ;  /* 0x0000002a04007986 */ /* 0x0021e2000c101528 */
[----:B------:R-:W-:Y:S02]  /*3820*/  LEA R22, P3, R29, R46, 0x1 ;  /* 0x0000002e1d167211 */ /* 0x000fe400078608ff */
[----:B------:R-:W-:Y:S02]  /*3830*/  LEA.HI.X.SX32 R21, R27, R48, 0x1, P6 ;  /* 0x000000301b157211 */ /* 0x000fe400030f0eff */
[----:B------:R-:W-:Y:S02]  /*3840*/  LEA R28, P6, R36, R46, 0x1 ;  /* 0x0000002e241c7211 */ /* 0x000fe400078c08ff */
[-C--:B------:R-:W-:Y:S02]  /*3850*/  LEA.HI.X.SX32 R11, R17, R48.reuse, 0x1, P5 ;  /* 0x00000030110b7211 */ /* 0x080fe400028f0eff */
[----:B------:R-:W-:-:S02]  /*3860*/  LEA.HI.X.SX32 R17, R23, R48, 0x1, P4 ;  /* 0x0000003017117211 */ /* 0x000fc400020f0eff */
[-C--:B------:R-:W-:Y:S01]  /*3870*/  LEA.HI.X.SX32 R23, R29, R48.reuse, 0x1, P3 ;  /* 0x000000301d177211 */ /* 0x080fe200018f0eff */
[----:B0-----:R-:W0:Y:S01]  /*3880*/  LDC.64 R4, c[0x0][0x230] ;  /* 0x00008c00ff047b82 */ /* 0x001e220000000a00 */
[----:B------:R-:W-:Y:S02]  /*3890*/  LEA.HI.X.SX32 R29, R36, R48, 0x1, P6 ;  /* 0x00000030241d7211 */ /* 0x000fe400030f0eff */
[----:B------:R-:W-:Y:S02]  /*38a0*/  PRMT R3, R40, 0x7632, R3 ;  /* 0x0000763228037816 */ /* 0x000fe40000000003 */
[----:B------:R-:W-:Y:S02]  /*38b0*/  PRMT R36, R42, 0x7632, R36 ;  /* 0x000076322a247816 */ /* 0x000fe40000000024 */
[-C--:B------:R-:W-:Y:S01]  /*38c0*/  LEA R18, P5, R25, R46.reuse, 0x1 ;  /* 0x0000002e19127211 */ /* 0x080fe200078a08ff */
[----:B------:R1:W-:Y:S01]  /*38d0*/  STG.E.U16 desc[UR40][R6.64], R3 ;  /* 0x0000000306007986 */ /* 0x0003e2000c101528 */
[----:B------:R-:W-:-:S02]  /*38e0*/  LEA R24, P4, R31, R46, 0x1 ;  /* 0x0000002e1f187211 */ /* 0x000fc400078808ff */
[----:B------:R-:W-:Y:S01]  /*38f0*/  LEA R38, R38, R37, 0x2 ;  /* 0x0000002526267211 */ /* 0x000fe200078e10ff */
[----:B------:R3:W-:Y:S01]  /*3900*/  STG.E.U16 desc[UR40][R8.64], R36 ;  /* 0x0000002408007986 */ /* 0x0007e2000c101528 */
[----:B------:R-:W-:Y:S02]  /*3910*/  LEA.HI.X.SX32 R19, R25, R48, 0x1, P5 ;  /* 0x0000003019137211 */ /* 0x000fe400028f0eff */
[-C--:B------:R-:W-:Y:S01]  /*3920*/  LEA R26, P5, R33, R46.reuse, 0x1 ;  /* 0x0000002e211a7211 */ /* 0x080fe200078a08ff */
[----:B------:R4:W-:Y:S01]  /*3930*/  STG.E.U16 desc[UR40][R10.64], R41 ;  /* 0x000000290a007986 */ /* 0x0009e2000c101528 */
[----:B------:R-:W-:Y:S02]  /*3940*/  LEA R30, P3, R37, R46, 0x1 ;  /* 0x0000002e251e7211 */ /* 0x000fe400078608ff */
[----:B------:R-:W-:Y:S01]  /*3950*/  LEA.HI.X.SX32 R25, R31, R48, 0x1, P4 ;  /* 0x000000301f197211 */ /* 0x000fe200020f0eff */
[----:B------:R-:W-:Y:S01]  /*3960*/  STG.E.U16 desc[UR40][R12.64], R43 ;  /* 0x0000002b0c007986 */ /* 0x000fe2000c101528 */
[----:B-1----:R-:W-:-:S02]  /*3970*/  PRMT R7, R41, 0x7632, R7 ;  /* 0x0000763229077816 */ /* 0x002fc40000000007 */
[----:B------:R-:W-:Y:S02]  /*3980*/  LEA R32, P4, R38, R46, 0x1 ;  /* 0x0000002e26207211 */ /* 0x000fe400078808ff */
[----:B---3--:R-:W-:Y:S01]  /*3990*/  PRMT R9, R43, 0x7632, R9 ;  /* 0x000076322b097816 */ /* 0x008fe20000000009 */
[----:B------:R1:W-:Y:S01]  /*39a0*/  STG.E.U16 desc[UR40][R14.64], R7 ;  /* 0x000000070e007986 */ /* 0x0003e2000c101528 */
[----:B--2---:R-:W-:Y:S02]  /*39b0*/  PRMT R3, R44, 0x7632, R3 ;  /* 0x000076322c037816 */ /* 0x004fe40000000003 */
[----:B----4-:R-:W-:Y:S01]  /*39c0*/  PRMT R11, R120, 0x7632, R11 ;  /* 0x00007632780b7816 */ /* 0x010fe2000000000b */
[----:B------:R-:W-:Y:S01]  /*39d0*/  STG.E.U16 desc[UR40][R16.64], R9 ;  /* 0x0000000910007986 */ /* 0x000fe2000c101528 */
[-C--:B------:R-:W-:Y:S02]  /*39e0*/  LEA.HI.X.SX32 R27, R33, R48.reuse, 0x1, P5 ;  /* 0x00000030211b7211 */ /* 0x080fe400028f0eff */
[-C--:B------:R-:W-:Y:S01]  /*39f0*/  LEA.HI.X.SX32 R31, R37, R48.reuse, 0x1, P3 ;  /* 0x00000030251f7211 */ /* 0x080fe200018f0eff */
[----:B------:R-:W-:Y:S01]  /*3a00*/  STG.E.U16 desc[UR40][R18.64], R120 ;  /* 0x0000007812007986 */ /* 0x000fe2000c101528 */
[----:B------:R-:W-:-:S02]  /*3a10*/  LEA.HI.X.SX32 R33, R38, R48, 0x1, P4 ;  /* 0x0000003026217211 */ /* 0x000fc400020f0eff */
[----:B------:R-:W-:Y:S01]  /*3a20*/  PRMT R6, R45, 0x7632, R6 ;  /* 0x000076322d067816 */ /* 0x000fe20000000006 */
[----:B------:R-:W-:Y:S01]  /*3a30*/  STG.E.U16 desc[UR40][R20.64], R44 ;  /* 0x0000002c14007986 */ /* 0x000fe2000c101528 */
[----:B-1----:R-:W-:Y:S02]  /*3a40*/  PRMT R15, R121, 0x7632, R15 ;  /* 0x00007632790f7816 */ /* 0x002fe4000000000f */
[----:B------:R-:W-:Y:S01]  /*3a50*/  FSEL R34, R34, -INF , P2 ;  /* 0xff80000022227808 */ /* 0x000fe20001000000 */
[----:B------:R-:W-:Y:S01]  /*3a60*/  STG.E.U16 desc[UR40][R22.64], R11 ;  /* 0x0000000b16007986 */ /* 0x000fe2000c101528 */
[----:B------:R-:W-:Y:S02]  /*3a70*/  FSEL R2, R35, -INF , P1 ;  /* 0xff80000023027808 */ /* 0x000fe40000800000 */
[----:B------:R-:W-:Y:S01]  /*3a80*/  LOP3.LUT R0, R0, 0xf8, RZ, 0xc0, !PT ;  /* 0x000000f800007812 */ /* 0x000fe200078ec0ff */
[----:B------:R1:W-:Y:S01]  /*3a90*/  STG.E.U16 desc[UR40][R24.64], R3 ;  /* 0x0000000318007986 */ /* 0x0003e2000c101528 */
[----:B------:R-:W-:Y:S01]  /*3aa0*/  FFMA R34, R34, 0.69314718246459960938, R147 ;  /* 0x3f31721822227823 */ /* 0x000fe20000000093 */
[----:B------:R-:W-:-:S02]  /*3ab0*/  FFMA R35, R2, 0.69314718246459960938, R151 ;  /* 0x3f31721802237823 */ /* 0x000fc40000000097 */
[----:B------:R2:W-:Y:S04]  /*3ac0*/  STG.E.U16 desc[UR40][R26.64], R121 ;  /* 0x000000791a007986 */ /* 0x0005e8000c101528 */
[----:B------:R2:W-:Y:S04]  /*3ad0*/  STG.E.U16 desc[UR40][R28.64], R45 ;  /* 0x0000002d1c007986 */ /* 0x0005e8000c101528 */
[----:B------:R2:W-:Y:S01]  /*3ae0*/  STG.E.U16 desc[UR40][R30.64], R15 ;  /* 0x0000000f1e007986 */ /* 0x0005e2000c101528 */
[C---:B-1----:R-:W-:Y:S01]  /*3af0*/  SHF.L.U32 R3, R118.reuse, 0x2, RZ ;  /* 0x0000000276037819 */ /* 0x042fe200000006ff */
[----:B------:R-:W-:-:S02]  /*3b00*/  IMAD.HI R118, R118, 0x4, RZ ;  /* 0x0000000476767827 */ /* 0x000fc400078e02ff */
[----:B------:R2:W-:Y:S01]  /*3b10*/  STG.E.U16 desc[UR40][R32.64], R6 ;  /* 0x0000000620007986 */ /* 0x0005e2000c101528 */
[----:B------:R-:W-:Y:S01]  /*3b20*/  BAR.SYNC.DEFER_BLOCKING 0x0 ;  /* 0x0000000000007b1d */ /* 0x000fe20000010000 */
[----:B0-----:R-:W-:-:S04]  /*3b30*/  IADD3 R2, P1, P2, R3, UR6, R4 ;  /* 0x0000000603027c10 */ /* 0x001fc8000fa3e004 */
[----:B------:R-:W-:Y:S01]  /*3b40*/  IADD3.X R3, R118, UR5, R5, P1, P2 ;  /* 0x0000000576037c10 */ /* 0x000fe20008fe4405 */
[----:B------:R2:W-:Y:S02]  /*3b50*/  STS.64 [R0+UR7], R34 ;  /* 0x0000002200007988 */ /* 0x0005e40008000a07 */
[----:B------:R-:W-:Y:S06]  /*3b60*/  BAR.SYNC.DEFER_BLOCKING 0x0 ;  /* 0x0000000000007b1d */ /* 0x000fec0000010000 */
[----:B------:R-:W-:Y:S05]  /*3b70*/  @P0 EXIT ;  /* 0x000000000000094d */ /* 0x000fea0003800000 */
[----:B------:R-:W0:Y:S04]  /*3b80*/  LDS R5, [R126] ;  /* 0x000000007e057984 */ /* 0x000e280000000800 */
[----:B0-----:R-:W-:Y:S01]  /*3b90*/  STG.E desc[UR40][R2.64], R5 ;  /* 0x0000000502007986 */ /* 0x001fe2000c101928 */
[----:B------:R-:W-:Y:S05]  /*3ba0*/  EXIT ;  /* 0x000000000000794d */ /* 0x000fea0003800000 */
.L_x_2:
[----:B------:R-:W-:-:S00]  /*3bb0*/  BRA `(.L_x_2) ;  /* 0xfffffffc00fc7947 */ /* 0x000fc0000383ffff */
[----:B------:R-:W-:-:S00]  /*3bc0*/  NOP ;  /* 0x0000000000007918 */ /* 0x000fc00000000000 */
        /* <DEDUP_REMOVED lines=11> */
.L_x_3:


//--------------------- .nv.global.init           --------------------------
	.section	.nv.global.init,"aw",@progbits
.nv.global.init:
	.type		_$_str,@object
	.size		_$_str,(.L_0 - _$_str)
_$_str:
        /*0000*/ 	.byte	0x5f, 0x5f, 0x43, 0x55, 0x44, 0x41, 0x5f, 0x46, 0x54, 0x5a, 0x00
.L_0:


//--------------------- .nv.shared.attn_fwd       --------------------------
	.section	.nv.shared.attn_fwd,"aw",@nobits
	.sectionflags	@""
	.align	16
	.zero		1024


//--------------------- .nv.shared.reserved.0     --------------------------
	.section	.nv.shared.reserved.0,"aw",@nobits
	.weak		__nv_reservedSMEM_offset_0_alias
	.size		__nv_reservedSMEM_offset_0_alias, 0, 0
	.other		__nv_reservedSMEM_offset_0_alias,@"STO_CUDA_RESERVED_SHARED STV_DEFAULT"
__nv_reservedSMEM_offset_0_alias:
	.zero		0


//--------------------- .nv.constant0.attn_fwd    --------------------------
	.section	.nv.constant0.attn_fwd,"a",@progbits
	.sectionflags	@""
	.align	4
.nv.constant0.attn_fwd:
	.zero		664


//--------------------- SYMBOLS --------------------------

	.type		.nv.reservedSmem.offset0,@object
	.size		.nv.reservedSmem.offset0,0x4
